	.target	sm_90a

	.elftype	@"ET_EXEC"


//--------------------- .note.nv.tkinfo           --------------------------
	.section	.note.nv.tkinfo,"",@"SHT_NOTE"
	.sectionflags	@"SHF_NOTE_NV_TKINFO"
	.tkinfo
        /*0018*/ 	.word	0x00000002
        /*0030*/ 	.string	""
        /*0030*/ 	.string	"ptxas"
        /*0030*/ 	.string	"Cuda compilation tools, release 13.0, V13.0.88"
        /*0030*/ 	.string	"Build cuda_13.0.r13.0/compiler.36424714_0"
        /*0030*/ 	.string	"-arch sm_90a -m 64 "



//--------------------- .note.nv.cuinfo           --------------------------
	.section	.note.nv.cuinfo,"",@"SHT_NOTE"
	.sectionflags	@"SHF_NOTE_NV_CUINFO"
        /*0018*/ 	.short	0x0002
        /*001a*/ 	.short	0x005a
        /*001c*/ 	.short	0x0082
	.zero		2


//--------------------- .nv.info                  --------------------------
	.section	.nv.info,"",@"SHT_CUDA_INFO"
	.align	4


	//----- nvinfo : EIATTR_REGCOUNT
	.align		4
        /*0000*/ 	.byte	0x04, 0x2f
        /*0002*/ 	.short	(.L_12 - .L_11)
	.align		4
.L_11:
        /*0004*/ 	.word	index@(_ZN7cutlass13device_kernelINS_4conv6kernel13ConvUniversalINS1_16ConvProblemShapeILNS1_8OperatorE2ELi3EEENS1_10collective14CollectiveConvINS1_46MainloopSm90TmaGmmaWarpSpecializedImplicitGemmILS5_2ELi7ELi3EN4cute5tupleIJNSA_1CILi2EEENSC_ILi1EEESE_EEENS1_36KernelImplicitTmaWarpSpecializedSm90ELi1EEENSB_IJNSC_ILi128EEENSB_IJSI_EEENSB_IJNSC_ILi64EEEEEEEEENS_6half_tESN_NSA_8TiledMMAINSA_8MMA_AtomIJNSA_4SM904GMMA26MMA_64x128x16_F32F16F16_SSILNSR_5MajorE1ELST_1ELNSR_7ScaleInE1ELSU_1EEEEEENSA_6LayoutINSB_IJSE_SE_SE_EEENSB_IJNSC_ILi0EEESZ_SZ_EEEEENSB_IJNSA_10UnderscoreES12_S12_EEEEENS7_6detail26Sm90ImplicitGemmTileTraitsINSA_13SM90_TMA_LOADENSA_14ComposedLayoutINSA_7SwizzleILi3ELi4ELi3EEENSA_18smem_ptr_flag_bitsILi16EEENSX_INSB_IJNSB_IJSK_SD_EEENSB_IJNSC_ILi8EEES1E_EEENSB_IJSE_NSC_ILi7EEEEEEEEENSB_IJNSB_IJSE_NSC_ILi4096EEEEEENSB_IJSK_NSC_ILi512EEEEEENSB_IJSZ_NSC_ILi8192EEEEEEEEEEEEEvEENS16_INSA_30SM90_TMA_LOAD_IM2COL_MULTICASTES1R_vEEEENS_8epilogue10collective6detail29Sm90TmaWarpSpecializedAdapterINS1X_15DefaultEpilogueISN_NSB_IJlNSB_IJSE_lllEEESZ_EEES22_NS1W_6thread17LinearCombinationISN_Li1EffLNS23_9ScaleType4KindE0ELNS_15FloatRoundStyleE2ESN_EENS_4gemm15EpilogueDefaultEEEEEvvEEEEvNT_6ParamsE)
        /*0008*/ 	.word	0x000000ac


	//----- nvinfo : EIATTR_FRAME_SIZE
	.align		4
.L_12:
        /*000c*/ 	.byte	0x04, 0x11
        /*000e*/ 	.short	(.L_14 - .L_13)
	.align		4
.L_13:
        /*0010*/ 	.word	index@(_ZN7cutlass13device_kernelINS_4conv6kernel13ConvUniversalINS1_16ConvProblemShapeILNS1_8OperatorE2ELi3EEENS1_10collective14CollectiveConvINS1_46MainloopSm90TmaGmmaWarpSpecializedImplicitGemmILS5_2ELi7ELi3EN4cute5tupleIJNSA_1CILi2EEENSC_ILi1EEESE_EEENS1_36KernelImplicitTmaWarpSpecializedSm90ELi1EEENSB_IJNSC_ILi128EEENSB_IJSI_EEENSB_IJNSC_ILi64EEEEEEEEENS_6half_tESN_NSA_8TiledMMAINSA_8MMA_AtomIJNSA_4SM904GMMA26MMA_64x128x16_F32F16F16_SSILNSR_5MajorE1ELST_1ELNSR_7ScaleInE1ELSU_1EEEEEENSA_6LayoutINSB_IJSE_SE_SE_EEENSB_IJNSC_ILi0EEESZ_SZ_EEEEENSB_IJNSA_10UnderscoreES12_S12_EEEEENS7_6detail26Sm90ImplicitGemmTileTraitsINSA_13SM90_TMA_LOADENSA_14ComposedLayoutINSA_7SwizzleILi3ELi4ELi3EEENSA_18smem_ptr_flag_bitsILi16EEENSX_INSB_IJNSB_IJSK_SD_EEENSB_IJNSC_ILi8EEES1E_EEENSB_IJSE_NSC_ILi7EEEEEEEEENSB_IJNSB_IJSE_NSC_ILi4096EEEEEENSB_IJSK_NSC_ILi512EEEEEENSB_IJSZ_NSC_ILi8192EEEEEEEEEEEEEvEENS16_INSA_30SM90_TMA_LOAD_IM2COL_MULTICASTES1R_vEEEENS_8epilogue10collective6detail29Sm90TmaWarpSpecializedAdapterINS1X_15DefaultEpilogueISN_NSB_IJlNSB_IJSE_lllEEESZ_EEES22_NS1W_6thread17LinearCombinationISN_Li1EffLNS23_9ScaleType4KindE0ELNS_15FloatRoundStyleE2ESN_EENS_4gemm15EpilogueDefaultEEEEEvvEEEEvNT_6ParamsE)
        /*0014*/ 	.word	0x00000000


	//----- nvinfo : EIATTR_MIN_STACK_SIZE
	.align		4
.L_14:
        /*0018*/ 	.byte	0x04, 0x12
        /*001a*/ 	.short	(.L_16 - .L_15)
	.align		4
.L_15:
        /*001c*/ 	.word	index@(_ZN7cutlass13device_kernelINS_4conv6kernel13ConvUniversalINS1_16ConvProblemShapeILNS1_8OperatorE2ELi3EEENS1_10collective14CollectiveConvINS1_46MainloopSm90TmaGmmaWarpSpecializedImplicitGemmILS5_2ELi7ELi3EN4cute5tupleIJNSA_1CILi2EEENSC_ILi1EEESE_EEENS1_36KernelImplicitTmaWarpSpecializedSm90ELi1EEENSB_IJNSC_ILi128EEENSB_IJSI_EEENSB_IJNSC_ILi64EEEEEEEEENS_6half_tESN_NSA_8TiledMMAINSA_8MMA_AtomIJNSA_4SM904GMMA26MMA_64x128x16_F32F16F16_SSILNSR_5MajorE1ELST_1ELNSR_7ScaleInE1ELSU_1EEEEEENSA_6LayoutINSB_IJSE_SE_SE_EEENSB_IJNSC_ILi0EEESZ_SZ_EEEEENSB_IJNSA_10UnderscoreES12_S12_EEEEENS7_6detail26Sm90ImplicitGemmTileTraitsINSA_13SM90_TMA_LOADENSA_14ComposedLayoutINSA_7SwizzleILi3ELi4ELi3EEENSA_18smem_ptr_flag_bitsILi16EEENSX_INSB_IJNSB_IJSK_SD_EEENSB_IJNSC_ILi8EEES1E_EEENSB_IJSE_NSC_ILi7EEEEEEEEENSB_IJNSB_IJSE_NSC_ILi4096EEEEEENSB_IJSK_NSC_ILi512EEEEEENSB_IJSZ_NSC_ILi8192EEEEEEEEEEEEEvEENS16_INSA_30SM90_TMA_LOAD_IM2COL_MULTICASTES1R_vEEEENS_8epilogue10collective6detail29Sm90TmaWarpSpecializedAdapterINS1X_15DefaultEpilogueISN_NSB_IJlNSB_IJSE_lllEEESZ_EEES22_NS1W_6thread17LinearCombinationISN_Li1EffLNS23_9ScaleType4KindE0ELNS_15FloatRoundStyleE2ESN_EENS_4gemm15EpilogueDefaultEEEEEvvEEEEvNT_6ParamsE)
        /*0020*/ 	.word	0x00000000
.L_16:


//--------------------- .nv.compat                --------------------------
	.section	.nv.compat,"",@"SHT_CUDA_COMPAT_INFO"
	.align	4
        /*0000*/ 	.byte	0x02, 0x09, 0x01, 0x00, 0x02, 0x02, 0x04, 0x00, 0x02, 0x05, 0x05, 0x00, 0x03, 0x07, 0x01, 0x01
        /*0010*/ 	.byte	0x02, 0x03, 0x01, 0x00, 0x02, 0x06, 0x01, 0x00, 0x04, 0x0b, 0x08, 0x00, 0x00, 0x00, 0x00, 0x00
        /*0020*/ 	.byte	0x00, 0x00, 0x00, 0x00


//--------------------- .nv.info._ZN7cutlass13device_kernelINS_4conv6kernel13ConvUniversalINS1_16ConvProblemShapeILNS1_8OperatorE2ELi3EEENS1_10collective14CollectiveConvINS1_46MainloopSm90TmaGmmaWarpSpecializedImplicitGemmILS5_2ELi7ELi3EN4cute5tupleIJNSA_1CILi2EEENSC_ILi1EEESE_EEENS1_36KernelImplicitTmaWarpSpecializedSm90ELi1EEENSB_IJNSC_ILi128EEENSB_IJSI_EEENSB_IJNSC_ILi64EEEEEEEEENS_6half_tESN_NSA_8TiledMMAINSA_8MMA_AtomIJNSA_4SM904GMMA26MMA_64x128x16_F32F16F16_SSILNSR_5MajorE1ELST_1ELNSR_7ScaleInE1ELSU_1EEEEEENSA_6LayoutINSB_IJSE_SE_SE_EEENSB_IJNSC_ILi0EEESZ_SZ_EEEEENSB_IJNSA_10UnderscoreES12_S12_EEEEENS7_6detail26Sm90ImplicitGemmTileTraitsINSA_13SM90_TMA_LOADENSA_14ComposedLayoutINSA_7SwizzleILi3ELi4ELi3EEENSA_18smem_ptr_flag_bitsILi16EEENSX_INSB_IJNSB_IJSK_SD_EEENSB_IJNSC_ILi8EEES1E_EEENSB_IJSE_NSC_ILi7EEEEEEEEENSB_IJNSB_IJSE_NSC_ILi4096EEEEEENSB_IJSK_NSC_ILi512EEEEEENSB_IJSZ_NSC_ILi8192EEEEEEEEEEEEEvEENS16_INSA_30SM90_TMA_LOAD_IM2COL_MULTICASTES1R_vEEEENS_8epilogue10collective6detail29Sm90TmaWarpSpecializedAdapterINS1X_15DefaultEpilogueISN_NSB_IJlNSB_IJSE_lllEEESZ_EEES22_NS1W_6thread17LinearCombinationISN_Li1EffLNS23_9ScaleType4KindE0ELNS_15FloatRoundStyleE2ESN_EENS_4gemm15EpilogueDefaultEEEEEvvEEEEvNT_6ParamsE --------------------------
	.section	.nv.info._ZN7cutlass13device_kernelINS_4conv6kernel13ConvUniversalINS1_16ConvProblemShapeILNS1_8OperatorE2ELi3EEENS1_10collective14CollectiveConvINS1_46MainloopSm90TmaGmmaWarpSpecializedImplicitGemmILS5_2ELi7ELi3EN4cute5tupleIJNSA_1CILi2EEENSC_ILi1EEESE_EEENS1_36KernelImplicitTmaWarpSpecializedSm90ELi1EEENSB_IJNSC_ILi128EEENSB_IJSI_EEENSB_IJNSC_ILi64EEEEEEEEENS_6half_tESN_NSA_8TiledMMAINSA_8MMA_AtomIJNSA_4SM904GMMA26MMA_64x128x16_F32F16F16_SSILNSR_5MajorE1ELST_1ELNSR_7ScaleInE1ELSU_1EEEEEENSA_6LayoutINSB_IJSE_SE_SE_EEENSB_IJNSC_ILi0EEESZ_SZ_EEEEENSB_IJNSA_10UnderscoreES12_S12_EEEEENS7_6detail26Sm90ImplicitGemmTileTraitsINSA_13SM90_TMA_LOADENSA_14ComposedLayoutINSA_7SwizzleILi3ELi4ELi3EEENSA_18smem_ptr_flag_bitsILi16EEENSX_INSB_IJNSB_IJSK_SD_EEENSB_IJNSC_ILi8EEES1E_EEENSB_IJSE_NSC_ILi7EEEEEEEEENSB_IJNSB_IJSE_NSC_ILi4096EEEEEENSB_IJSK_NSC_ILi512EEEEEENSB_IJSZ_NSC_ILi8192EEEEEEEEEEEEEvEENS16_INSA_30SM90_TMA_LOAD_IM2COL_MULTICASTES1R_vEEEENS_8epilogue10collective6detail29Sm90TmaWarpSpecializedAdapterINS1X_15DefaultEpilogueISN_NSB_IJlNSB_IJSE_lllEEESZ_EEES22_NS1W_6thread17LinearCombinationISN_Li1EffLNS23_9ScaleType4KindE0ELNS_15FloatRoundStyleE2ESN_EENS_4gemm15EpilogueDefaultEEEEEvvEEEEvNT_6ParamsE,"",@"SHT_CUDA_INFO"
	.sectionflags	@""
	.align	4


	//----- nvinfo : EIATTR_CUDA_API_VERSION
	.align		4
        /*0000*/ 	.byte	0x04, 0x37
        /*0002*/ 	.short	(.L_18 - .L_17)
.L_17:
        /*0004*/ 	.word	0x00000082


	//----- nvinfo : EIATTR_KPARAM_INFO
	.align		4
.L_18:
        /*0008*/ 	.byte	0x04, 0x17
        /*000a*/ 	.short	(.L_20 - .L_19)
.L_19:
        /*000c*/ 	.word	0x00000000
        /*0010*/ 	.short	0x0000
        /*0012*/ 	.short	0x0070
        /*0014*/ 	.byte	0x00, 0xf0, 0x01, 0x10


	//----- nvinfo : EIATTR_SPARSE_MMA_MASK
	.align		4
.L_20:
        /*0018*/ 	.byte	0x03, 0x50
        /*001a*/ 	.short	0x0000


	//----- nvinfo : EIATTR_MAXREG_COUNT
	.align		4
        /*001c*/ 	.byte	0x03, 0x1b
        /*001e*/ 	.short	0x00ff


	//----- nvinfo : EIATTR_NUM_BARRIERS
	.align		4
        /*0020*/ 	.byte	0x02, 0x4c
        /*0022*/ 	.byte	0x01
	.zero		1


	//----- nvinfo : EIATTR_MERCURY_ISA_VERSION
	.align		4
        /*0024*/ 	.byte	0x03, 0x5f
        /*0026*/ 	.short	0x0101


	//----- nvinfo : EIATTR_COOP_GROUP_MASK_REGIDS
	.align		4
        /*0028*/ 	.byte	0x04, 0x29
        /*002a*/ 	.short	(.L_22 - .L_21)


	//   ....[0]....
.L_21:
        /*002c*/ 	.word	0xffffffff


	//   ....[1]....
        /*0030*/ 	.word	0xffffffff


	//   ....[2]....
        /*0034*/ 	.word	0xffffffff


	//   ....[3]....
        /*0038*/ 	.word	0xffffffff


	//----- nvinfo : EIATTR_COOP_GROUP_INSTR_OFFSETS
	.align		4
.L_22:
        /*003c*/ 	.byte	0x04, 0x28
        /*003e*/ 	.short	(.L_24 - .L_23)


	//   ....[0]....
.L_23:
        /*0040*/ 	.word	0x00000070


	//   ....[1]....
        /*0044*/ 	.word	0x00000080


	//   ....[2]....
        /*0048*/ 	.word	0x00000140


	//   ....[3]....
        /*004c*/ 	.word	0x00000700


	//----- nvinfo : EIATTR_MBARRIER_INSTR_OFFSETS
	.align		4
.L_24:
        /*0050*/ 	.byte	0x04, 0x39
        /*0052*/ 	.short	(.L_26 - .L_25)


	//   ....[0]....
.L_25:
        /*0054*/ 	.word	0x000002f0
        /*0058*/ 	.word	0x000000ff
        /*005c*/ 	.word	0x00038000
        /*0060*/ 	.short	0x0100
        /*0062*/ 	.byte	0x08
	.zero		1


	//   ....[1]....
        /*0064*/ 	.word	0x00000300
        /*0068*/ 	.word	0x000000ff
        /*006c*/ 	.word	0x00038038
        /*0070*/ 	.short	0x0100
        /*0072*/ 	.byte	0x08
	.zero		1


	//   ....[2]....
        /*0074*/ 	.word	0x00000310
        /*0078*/ 	.word	0x000000ff
        /*007c*/ 	.word	0x00038008
        /*0080*/ 	.short	0x0100
        /*0082*/ 	.byte	0x08
	.zero		1


	//   ....[3]....
        /*0084*/ 	.word	0x00000320
        /*0088*/ 	.word	0x000000ff
        /*008c*/ 	.word	0x00038040
        /*0090*/ 	.short	0x0100
        /*0092*/ 	.byte	0x08
	.zero		1


	//   ....[4]....
        /*0094*/ 	.word	0x00000330
        /*0098*/ 	.word	0x000000ff
        /*009c*/ 	.word	0x00038010
        /*00a0*/ 	.short	0x0100
        /*00a2*/ 	.byte	0x08
	.zero		1


	//   ....[5]....
        /*00a4*/ 	.word	0x00000340
        /*00a8*/ 	.word	0x000000ff
        /*00ac*/ 	.word	0x00038048
        /*00b0*/ 	.short	0x0100
        /*00b2*/ 	.byte	0x08
	.zero		1


	//   ....[6]....
        /*00b4*/ 	.word	0x00000350
        /*00b8*/ 	.word	0x000000ff
        /*00bc*/ 	.word	0x00038018
        /*00c0*/ 	.short	0x0100
        /*00c2*/ 	.byte	0x08
	.zero		1


	//   ....[7]....
        /*00c4*/ 	.word	0x00000360
        /*00c8*/ 	.word	0x000000ff
        /*00cc*/ 	.word	0x00038050
        /*00d0*/ 	.short	0x0100
        /*00d2*/ 	.byte	0x08
	.zero		1


	//   ....[8]....
        /*00d4*/ 	.word	0x00000370
        /*00d8*/ 	.word	0x000000ff
        /*00dc*/ 	.word	0x00038020
        /*00e0*/ 	.short	0x0100
        /*00e2*/ 	.byte	0x08
	.zero		1


	//   ....[9]....
        /*00e4*/ 	.word	0x00000380
        /*00e8*/ 	.word	0x000000ff
        /*00ec*/ 	.word	0x00038058
        /*00f0*/ 	.short	0x0100
        /*00f2*/ 	.byte	0x08
	.zero		1


	//   ....[10]....
        /*00f4*/ 	.word	0x00000390
        /*00f8*/ 	.word	0x000000ff
        /*00fc*/ 	.word	0x00038028
        /*0100*/ 	.short	0x0100
        /*0102*/ 	.byte	0x08
	.zero		1


	//   ....[11]....
        /*0104*/ 	.word	0x000003a0
        /*0108*/ 	.word	0x000000ff
        /*010c*/ 	.word	0x00038060
        /*0110*/ 	.short	0x0100
        /*0112*/ 	.byte	0x08
	.zero		1


	//   ....[12]....
        /*0114*/ 	.word	0x000003b0
        /*0118*/ 	.word	0x000000ff
        /*011c*/ 	.word	0x00038030
        /*0120*/ 	.short	0x0100
        /*0122*/ 	.byte	0x08
	.zero		1


	//   ....[13]....
        /*0124*/ 	.word	0x000003c0
        /*0128*/ 	.word	0x000000ff
        /*012c*/ 	.word	0x00038068
        /*0130*/ 	.short	0x0100
        /*0132*/ 	.byte	0x08
	.zero		1


	//   ....[14]....
        /*0134*/ 	.word	0x00001490
        /*0138*/ 	.word	0x00000006
        /*013c*/ 	.word	0x00038000
        /*0140*/ 	.short	0x010a
        /*0142*/ 	.byte	0x3f
	.zero		1


	//   ....[15]....
        /*0144*/ 	.word	0x000018c0
        /*0148*/ 	.word	0x00000008
        /*014c*/ 	.word	0x00038000
        /*0150*/ 	.short	0x010a
        /*0152*/ 	.byte	0x3f
	.zero		1


	//   ....[16]....
        /*0154*/ 	.word	0x00001ba0
        /*0158*/ 	.word	0x00000007
        /*015c*/ 	.word	0x00000000
        /*0160*/ 	.short	0x0101
        /*0162*/ 	.byte	0x3f
	.zero		1


	//   ....[17]....
        /*0164*/ 	.word	0x00001e70
        /*0168*/ 	.word	0x00000003
        /*016c*/ 	.word	0x00000000
        /*0170*/ 	.short	0x0101
        /*0172*/ 	.byte	0x3f
	.zero		1


	//   ....[18]....
        /*0174*/ 	.word	0x0000b3d0
        /*0178*/ 	.word	0x00000008
        /*017c*/ 	.word	0x00038038
        /*0180*/ 	.short	0x010a
        /*0182*/ 	.byte	0x3f
	.zero		1


	//   ....[19]....
        /*0184*/ 	.word	0x0000bcf0
        /*0188*/ 	.word	0x00000004
        /*018c*/ 	.word	0x00000000
        /*0190*/ 	.short	0x010a
        /*0192*/ 	.byte	0x3f
	.zero		1


	//   ....[20]....
        /*0194*/ 	.word	0x0000bda0
        /*0198*/ 	.word	0x00000000
        /*019c*/ 	.word	0x00000000
        /*01a0*/ 	.short	0x010a
        /*01a2*/ 	.byte	0x3f
	.zero		1


	//   ....[21]....
        /*01a4*/ 	.word	0x0000be50
        /*01a8*/ 	.word	0x00000000
        /*01ac*/ 	.word	0x00000000
        /*01b0*/ 	.short	0x010a
        /*01b2*/ 	.byte	0x3f
	.zero		1


	//   ....[22]....
        /*01b4*/ 	.word	0x0000bf00
        /*01b8*/ 	.word	0x00000000
        /*01bc*/ 	.word	0x00000000
        /*01c0*/ 	.short	0x010a
        /*01c2*/ 	.byte	0x3f
	.zero		1


	//   ....[23]....
        /*01c4*/ 	.word	0x0000bfb0
        /*01c8*/ 	.word	0x00000000
        /*01cc*/ 	.word	0x00000000
        /*01d0*/ 	.short	0x010a
        /*01d2*/ 	.byte	0x3f
	.zero		1


	//   ....[24]....
        /*01d4*/ 	.word	0x0000c060
        /*01d8*/ 	.word	0x00000000
        /*01dc*/ 	.word	0x00000000
        /*01e0*/ 	.short	0x010a
        /*01e2*/ 	.byte	0x3f
	.zero		1


	//   ....[25]....
        /*01e4*/ 	.word	0x0000c110
        /*01e8*/ 	.word	0x00000002
        /*01ec*/ 	.word	0x00000000
        /*01f0*/ 	.short	0x010a
        /*01f2*/ 	.byte	0x3f
	.zero		1


	//----- nvinfo : EIATTR_NUM_MBARRIERS
	.align		4
.L_26:
        /*01f4*/ 	.byte	0x03, 0x38
        /*01f6*/ 	.short	0x000e


	//----- nvinfo : EIATTR_EXIT_INSTR_OFFSETS
	.align		4
        /*01f8*/ 	.byte	0x04, 0x1c
        /*01fa*/ 	.short	(.L_28 - .L_27)


	//   ....[0]....
.L_27:
        /*01fc*/ 	.word	0x00000fc0


	//   ....[1]....
        /*0200*/ 	.word	0x00002050


	//   ....[2]....
        /*0204*/ 	.word	0x00002130


	//   ....[3]....
        /*0208*/ 	.word	0x00002220


	//   ....[4]....
        /*020c*/ 	.word	0x00008760


	//   ....[5]....
        /*0210*/ 	.word	0x00008790


	//   ....[6]....
        /*0214*/ 	.word	0x0000b160


	//   ....[7]....
        /*0218*/ 	.word	0x0000b190


	//   ....[8]....
        /*021c*/ 	.word	0x0000b1b0


	//   ....[9]....
        /*0220*/ 	.word	0x0000bbf0


	//   ....[10]....
        /*0224*/ 	.word	0x0000c140


	//----- nvinfo : EIATTR_MAX_THREADS
	.align		4
.L_28:
        /*0228*/ 	.byte	0x04, 0x05
        /*022a*/ 	.short	(.L_30 - .L_29)
.L_29:
        /*022c*/ 	.word	0x00000100
        /*0230*/ 	.word	0x00000001
        /*0234*/ 	.word	0x00000001


	//----- nvinfo : EIATTR_CRS_STACK_SIZE
	.align		4
.L_30:
        /*0238*/ 	.byte	0x04, 0x1e
        /*023a*/ 	.short	(.L_32 - .L_31)
.L_31:
        /*023c*/ 	.word	0x00000000


	//----- nvinfo : EIATTR_CBANK_PARAM_SIZE
	.align		4
.L_32:
        /*0240*/ 	.byte	0x03, 0x19
        /*0242*/ 	.short	0x0470


	//----- nvinfo : EIATTR_PARAM_CBANK
	.align		4
        /*0244*/ 	.byte	0x04, 0x0a
        /*0246*/ 	.short	(.L_34 - .L_33)
	.align		4
.L_33:
        /*0248*/ 	.word	index@(.nv.constant0._ZN7cutlass13device_kernelINS_4conv6kernel13ConvUniversalINS1_16ConvProblemShapeILNS1_8OperatorE2ELi3EEENS1_10collective14CollectiveConvINS1_46MainloopSm90TmaGmmaWarpSpecializedImplicitGemmILS5_2ELi7ELi3EN4cute5tupleIJNSA_1CILi2EEENSC_ILi1EEESE_EEENS1_36KernelImplicitTmaWarpSpecializedSm90ELi1EEENSB_IJNSC_ILi128EEENSB_IJSI_EEENSB_IJNSC_ILi64EEEEEEEEENS_6half_tESN_NSA_8TiledMMAINSA_8MMA_AtomIJNSA_4SM904GMMA26MMA_64x128x16_F32F16F16_SSILNSR_5MajorE1ELST_1ELNSR_7ScaleInE1ELSU_1EEEEEENSA_6LayoutINSB_IJSE_SE_SE_EEENSB_IJNSC_ILi0EEESZ_SZ_EEEEENSB_IJNSA_10UnderscoreES12_S12_EEEEENS7_6detail26Sm90ImplicitGemmTileTraitsINSA_13SM90_TMA_LOADENSA_14ComposedLayoutINSA_7SwizzleILi3ELi4ELi3EEENSA_18smem_ptr_flag_bitsILi16EEENSX_INSB_IJNSB_IJSK_SD_EEENSB_IJNSC_ILi8EEES1E_EEENSB_IJSE_NSC_ILi7EEEEEEEEENSB_IJNSB_IJSE_NSC_ILi4096EEEEEENSB_IJSK_NSC_ILi512EEEEEENSB_IJSZ_NSC_ILi8192EEEEEEEEEEEEEvEENS16_INSA_30SM90_TMA_LOAD_IM2COL_MULTICASTES1R_vEEEENS_8epilogue10collective6detail29Sm90TmaWarpSpecializedAdapterINS1X_15DefaultEpilogueISN_NSB_IJlNSB_IJSE_lllEEESZ_EEES22_NS1W_6thread17LinearCombinationISN_Li1EffLNS23_9ScaleType4KindE0ELNS_15FloatRoundStyleE2ESN_EENS_4gemm15EpilogueDefaultEEEEEvvEEEEvNT_6ParamsE)
        /*024c*/ 	.short	0x0210
        /*024e*/ 	.short	0x0470


	//----- nvinfo : EIATTR_SW_WAR
	.align		4
.L_34:
        /*0250*/ 	.byte	0x04, 0x36
        /*0252*/ 	.short	(.L_36 - .L_35)
.L_35:
        /*0254*/ 	.word	0x00000008
.L_36:


//--------------------- .nv.callgraph             --------------------------
	.section	.nv.callgraph,"",@"SHT_CUDA_CALLGRAPH"
	.align	4
	.sectionentsize	8
	.align		4
        /*0000*/ 	.word	0x00000000
	.align		4
        /*0004*/ 	.word	0xffffffff
	.align		4
        /*0008*/ 	.word	0x00000000
	.align		4
        /*000c*/ 	.word	0xfffffffe
	.align		4
        /*0010*/ 	.word	0x00000000
	.align		4
        /*0014*/ 	.word	0xfffffffd
	.align		4
        /*0018*/ 	.word	0x00000000
	.align		4
        /*001c*/ 	.word	0xfffffffc


//--------------------- .nv.constant4             --------------------------
	.section	.nv.constant4,"a",@progbits
	.align	8
	.align		8
.nv.constant4:
        /*0000*/ 	.dword	_ZN39_INTERNAL_5e352729_4_k_cu_8fc42c12_31654cuda3std3__45__cpo5beginE
	.align		8
        /*0008*/ 	.dword	_ZN39_INTERNAL_5e352729_4_k_cu_8fc42c12_31654cuda3std3__45__cpo3endE
	.align		8
        /*0010*/ 	.dword	_ZN39_INTERNAL_5e352729_4_k_cu_8fc42c12_31654cuda3std3__45__cpo6cbeginE
	.align		8
        /*0018*/ 	.dword	_ZN39_INTERNAL_5e352729_4_k_cu_8fc42c12_31654cuda3std3__45__cpo4cendE
	.align		8
        /*0020*/ 	.dword	_ZN39_INTERNAL_5e352729_4_k_cu_8fc42c12_31654cuda3std3__441_GLOBAL__N__5e352729_4_k_cu_8fc42c12_31656ignoreE
	.align		8
        /*0028*/ 	.dword	_ZN39_INTERNAL_5e352729_4_k_cu_8fc42c12_31654cuda3std3__419piecewise_constructE
	.align		8
        /*0030*/ 	.dword	_ZN39_INTERNAL_5e352729_4_k_cu_8fc42c12_31654cuda3std3__48in_placeE
	.align		8
        /*0038*/ 	.dword	_ZN39_INTERNAL_5e352729_4_k_cu_8fc42c12_31654cuda3std6ranges3__45__cpo4swapE
	.align		8
        /*0040*/ 	.dword	_ZN39_INTERNAL_5e352729_4_k_cu_8fc42c12_31654cuda3std6ranges3__45__cpo9iter_moveE
	.align		8
        /*0048*/ 	.dword	_ZN39_INTERNAL_5e352729_4_k_cu_8fc42c12_31654cute7productE
	.align		8
        /*0050*/ 	.dword	_ZN39_INTERNAL_5e352729_4_k_cu_8fc42c12_31654cute1_E


//--------------------- .text._ZN7cutlass13device_kernelINS_4conv6kernel13ConvUniversalINS1_16ConvProblemShapeILNS1_8OperatorE2ELi3EEENS1_10collective14CollectiveConvINS1_46MainloopSm90TmaGmmaWarpSpecializedImplicitGemmILS5_2ELi7ELi3EN4cute5tupleIJNSA_1CILi2EEENSC_ILi1EEESE_EEENS1_36KernelImplicitTmaWarpSpecializedSm90ELi1EEENSB_IJNSC_ILi128EEENSB_IJSI_EEENSB_IJNSC_ILi64EEEEEEEEENS_6half_tESN_NSA_8TiledMMAINSA_8MMA_AtomIJNSA_4SM904GMMA26MMA_64x128x16_F32F16F16_SSILNSR_5MajorE1ELST_1ELNSR_7ScaleInE1ELSU_1EEEEEENSA_6LayoutINSB_IJSE_SE_SE_EEENSB_IJNSC_ILi0EEESZ_SZ_EEEEENSB_IJNSA_10UnderscoreES12_S12_EEEEENS7_6detail26Sm90ImplicitGemmTileTraitsINSA_13SM90_TMA_LOADENSA_14ComposedLayoutINSA_7SwizzleILi3ELi4ELi3EEENSA_18smem_ptr_flag_bitsILi16EEENSX_INSB_IJNSB_IJSK_SD_EEENSB_IJNSC_ILi8EEES1E_EEENSB_IJSE_NSC_ILi7EEEEEEEEENSB_IJNSB_IJSE_NSC_ILi4096EEEEEENSB_IJSK_NSC_ILi512EEEEEENSB_IJSZ_NSC_ILi8192EEEEEEEEEEEEEvEENS16_INSA_30SM90_TMA_LOAD_IM2COL_MULTICASTES1R_vEEEENS_8epilogue10collective6detail29Sm90TmaWarpSpecializedAdapterINS1X_15DefaultEpilogueISN_NSB_IJlNSB_IJSE_lllEEESZ_EEES22_NS1W_6thread17LinearCombinationISN_Li1EffLNS23_9ScaleType4KindE0ELNS_15FloatRoundStyleE2ESN_EENS_4gemm15EpilogueDefaultEEEEEvvEEEEvNT_6ParamsE --------------------------
	.section	.text._ZN7cutlass13device_kernelINS_4conv6kernel13ConvUniversalINS1_16ConvProblemShapeILNS1_8OperatorE2ELi3EEENS1_10collective14CollectiveConvINS1_46MainloopSm90TmaGmmaWarpSpecializedImplicitGemmILS5_2ELi7ELi3EN4cute5tupleIJNSA_1CILi2EEENSC_ILi1EEESE_EEENS1_36KernelImplicitTmaWarpSpecializedSm90ELi1EEENSB_IJNSC_ILi128EEENSB_IJSI_EEENSB_IJNSC_ILi64EEEEEEEEENS_6half_tESN_NSA_8TiledMMAINSA_8MMA_AtomIJNSA_4SM904GMMA26MMA_64x128x16_F32F16F16_SSILNSR_5MajorE1ELST_1ELNSR_7ScaleInE1ELSU_1EEEEEENSA_6LayoutINSB_IJSE_SE_SE_EEENSB_IJNSC_ILi0EEESZ_SZ_EEEEENSB_IJNSA_10UnderscoreES12_S12_EEEEENS7_6detail26Sm90ImplicitGemmTileTraitsINSA_13SM90_TMA_LOADENSA_14ComposedLayoutINSA_7SwizzleILi3ELi4ELi3EEENSA_18smem_ptr_flag_bitsILi16EEENSX_INSB_IJNSB_IJSK_SD_EEENSB_IJNSC_ILi8EEES1E_EEENSB_IJSE_NSC_ILi7EEEEEEEEENSB_IJNSB_IJSE_NSC_ILi4096EEEEEENSB_IJSK_NSC_ILi512EEEEEENSB_IJSZ_NSC_ILi8192EEEEEEEEEEEEEvEENS16_INSA_30SM90_TMA_LOAD_IM2COL_MULTICASTES1R_vEEEENS_8epilogue10collective6detail29Sm90TmaWarpSpecializedAdapterINS1X_15DefaultEpilogueISN_NSB_IJlNSB_IJSE_lllEEESZ_EEES22_NS1W_6thread17LinearCombinationISN_Li1EffLNS23_9ScaleType4KindE0ELNS_15FloatRoundStyleE2ESN_EENS_4gemm15EpilogueDefaultEEEEEvvEEEEvNT_6ParamsE,"ax",@progbits
	.align	128
.text._ZN7cutlass13device_kernelINS_4conv6kernel13ConvUniversalINS1_16ConvProblemShapeILNS1_8OperatorE2ELi3EEENS1_10collective14CollectiveConvINS1_46MainloopSm90TmaGmmaWarpSpecializedImplicitGemmILS5_2ELi7ELi3EN4cute5tupleIJNSA_1CILi2EEENSC_ILi1EEESE_EEENS1_36KernelImplicitTmaWarpSpecializedSm90ELi1EEENSB_IJNSC_ILi128EEENSB_IJSI_EEENSB_IJNSC_ILi64EEEEEEEEENS_6half_tESN_NSA_8TiledMMAINSA_8MMA_AtomIJNSA_4SM904GMMA26MMA_64x128x16_F32F16F16_SSILNSR_5MajorE1ELST_1ELNSR_7ScaleInE1ELSU_1EEEEEENSA_6LayoutINSB_IJSE_SE_SE_EEENSB_IJNSC_ILi0EEESZ_SZ_EEEEENSB_IJNSA_10UnderscoreES12_S12_EEEEENS7_6detail26Sm90ImplicitGemmTileTraitsINSA_13SM90_TMA_LOADENSA_14ComposedLayoutINSA_7SwizzleILi3ELi4ELi3EEENSA_18smem_ptr_flag_bitsILi16EEENSX_INSB_IJNSB_IJSK_SD_EEENSB_IJNSC_ILi8EEES1E_EEENSB_IJSE_NSC_ILi7EEEEEEEEENSB_IJNSB_IJSE_NSC_ILi4096EEEEEENSB_IJSK_NSC_ILi512EEEEEENSB_IJSZ_NSC_ILi8192EEEEEEEEEEEEEvEENS16_INSA_30SM90_TMA_LOAD_IM2COL_MULTICASTES1R_vEEEENS_8epilogue10collective6detail29Sm90TmaWarpSpecializedAdapterINS1X_15DefaultEpilogueISN_NSB_IJlNSB_IJSE_lllEEESZ_EEES22_NS1W_6thread17LinearCombinationISN_Li1EffLNS23_9ScaleType4KindE0ELNS_15FloatRoundStyleE2ESN_EENS_4gemm15EpilogueDefaultEEEEEvvEEEEvNT_6ParamsE:
        .type           _ZN7cutlass13device_kernelINS_4conv6kernel13ConvUniversalINS1_16ConvProblemShapeILNS1_8OperatorE2ELi3EEENS1_10collective14CollectiveConvINS1_46MainloopSm90TmaGmmaWarpSpecializedImplicitGemmILS5_2ELi7ELi3EN4cute5tupleIJNSA_1CILi2EEENSC_ILi1EEESE_EEENS1_36KernelImplicitTmaWarpSpecializedSm90ELi1EEENSB_IJNSC_ILi128EEENSB_IJSI_EEENSB_IJNSC_ILi64EEEEEEEEENS_6half_tESN_NSA_8TiledMMAINSA_8MMA_AtomIJNSA_4SM904GMMA26MMA_64x128x16_F32F16F16_SSILNSR_5MajorE1ELST_1ELNSR_7ScaleInE1ELSU_1EEEEEENSA_6LayoutINSB_IJSE_SE_SE_EEENSB_IJNSC_ILi0EEESZ_SZ_EEEEENSB_IJNSA_10UnderscoreES12_S12_EEEEENS7_6detail26Sm90ImplicitGemmTileTraitsINSA_13SM90_TMA_LOADENSA_14ComposedLayoutINSA_7SwizzleILi3ELi4ELi3EEENSA_18smem_ptr_flag_bitsILi16EEENSX_INSB_IJNSB_IJSK_SD_EEENSB_IJNSC_ILi8EEES1E_EEENSB_IJSE_NSC_ILi7EEEEEEEEENSB_IJNSB_IJSE_NSC_ILi4096EEEEEENSB_IJSK_NSC_ILi512EEEEEENSB_IJSZ_NSC_ILi8192EEEEEEEEEEEEEvEENS16_INSA_30SM90_TMA_LOAD_IM2COL_MULTICASTES1R_vEEEENS_8epilogue10collective6detail29Sm90TmaWarpSpecializedAdapterINS1X_15DefaultEpilogueISN_NSB_IJlNSB_IJSE_lllEEESZ_EEES22_NS1W_6thread17LinearCombinationISN_Li1EffLNS23_9ScaleType4KindE0ELNS_15FloatRoundStyleE2ESN_EENS_4gemm15EpilogueDefaultEEEEEvvEEEEvNT_6ParamsE,@function
        .size           _ZN7cutlass13device_kernelINS_4conv6kernel13ConvUniversalINS1_16ConvProblemShapeILNS1_8OperatorE2ELi3EEENS1_10collective14CollectiveConvINS1_46MainloopSm90TmaGmmaWarpSpecializedImplicitGemmILS5_2ELi7ELi3EN4cute5tupleIJNSA_1CILi2EEENSC_ILi1EEESE_EEENS1_36KernelImplicitTmaWarpSpecializedSm90ELi1EEENSB_IJNSC_ILi128EEENSB_IJSI_EEENSB_IJNSC_ILi64EEEEEEEEENS_6half_tESN_NSA_8TiledMMAINSA_8MMA_AtomIJNSA_4SM904GMMA26MMA_64x128x16_F32F16F16_SSILNSR_5MajorE1ELST_1ELNSR_7ScaleInE1ELSU_1EEEEEENSA_6LayoutINSB_IJSE_SE_SE_EEENSB_IJNSC_ILi0EEESZ_SZ_EEEEENSB_IJNSA_10UnderscoreES12_S12_EEEEENS7_6detail26Sm90ImplicitGemmTileTraitsINSA_13SM90_TMA_LOADENSA_14ComposedLayoutINSA_7SwizzleILi3ELi4ELi3EEENSA_18smem_ptr_flag_bitsILi16EEENSX_INSB_IJNSB_IJSK_SD_EEENSB_IJNSC_ILi8EEES1E_EEENSB_IJSE_NSC_ILi7EEEEEEEEENSB_IJNSB_IJSE_NSC_ILi4096EEEEEENSB_IJSK_NSC_ILi512EEEEEENSB_IJSZ_NSC_ILi8192EEEEEEEEEEEEEvEENS16_INSA_30SM90_TMA_LOAD_IM2COL_MULTICASTES1R_vEEEENS_8epilogue10collective6detail29Sm90TmaWarpSpecializedAdapterINS1X_15DefaultEpilogueISN_NSB_IJlNSB_IJSE_lllEEESZ_EEES22_NS1W_6thread17LinearCombinationISN_Li1EffLNS23_9ScaleType4KindE0ELNS_15FloatRoundStyleE2ESN_EENS_4gemm15EpilogueDefaultEEEEEvvEEEEvNT_6ParamsE,(.L_x_294 - _ZN7cutlass13device_kernelINS_4conv6kernel13ConvUniversalINS1_16ConvProblemShapeILNS1_8OperatorE2ELi3EEENS1_10collective14CollectiveConvINS1_46MainloopSm90TmaGmmaWarpSpecializedImplicitGemmILS5_2ELi7ELi3EN4cute5tupleIJNSA_1CILi2EEENSC_ILi1EEESE_EEENS1_36KernelImplicitTmaWarpSpecializedSm90ELi1EEENSB_IJNSC_ILi128EEENSB_IJSI_EEENSB_IJNSC_ILi64EEEEEEEEENS_6half_tESN_NSA_8TiledMMAINSA_8MMA_AtomIJNSA_4SM904GMMA26MMA_64x128x16_F32F16F16_SSILNSR_5MajorE1ELST_1ELNSR_7ScaleInE1ELSU_1EEEEEENSA_6LayoutINSB_IJSE_SE_SE_EEENSB_IJNSC_ILi0EEESZ_SZ_EEEEENSB_IJNSA_10UnderscoreES12_S12_EEEEENS7_6detail26Sm90ImplicitGemmTileTraitsINSA_13SM90_TMA_LOADENSA_14ComposedLayoutINSA_7SwizzleILi3ELi4ELi3EEENSA_18smem_ptr_flag_bitsILi16EEENSX_INSB_IJNSB_IJSK_SD_EEENSB_IJNSC_ILi8EEES1E_EEENSB_IJSE_NSC_ILi7EEEEEEEEENSB_IJNSB_IJSE_NSC_ILi4096EEEEEENSB_IJSK_NSC_ILi512EEEEEENSB_IJSZ_NSC_ILi8192EEEEEEEEEEEEEvEENS16_INSA_30SM90_TMA_LOAD_IM2COL_MULTICASTES1R_vEEEENS_8epilogue10collective6detail29Sm90TmaWarpSpecializedAdapterINS1X_15DefaultEpilogueISN_NSB_IJlNSB_IJSE_lllEEESZ_EEES22_NS1W_6thread17LinearCombinationISN_Li1EffLNS23_9ScaleType4KindE0ELNS_15FloatRoundStyleE2ESN_EENS_4gemm15EpilogueDefaultEEEEEvvEEEEvNT_6ParamsE)
        .other          _ZN7cutlass13device_kernelINS_4conv6kernel13ConvUniversalINS1_16ConvProblemShapeILNS1_8OperatorE2ELi3EEENS1_10collective14CollectiveConvINS1_46MainloopSm90TmaGmmaWarpSpecializedImplicitGemmILS5_2ELi7ELi3EN4cute5tupleIJNSA_1CILi2EEENSC_ILi1EEESE_EEENS1_36KernelImplicitTmaWarpSpecializedSm90ELi1EEENSB_IJNSC_ILi128EEENSB_IJSI_EEENSB_IJNSC_ILi64EEEEEEEEENS_6half_tESN_NSA_8TiledMMAINSA_8MMA_AtomIJNSA_4SM904GMMA26MMA_64x128x16_F32F16F16_SSILNSR_5MajorE1ELST_1ELNSR_7ScaleInE1ELSU_1EEEEEENSA_6LayoutINSB_IJSE_SE_SE_EEENSB_IJNSC_ILi0EEESZ_SZ_EEEEENSB_IJNSA_10UnderscoreES12_S12_EEEEENS7_6detail26Sm90ImplicitGemmTileTraitsINSA_13SM90_TMA_LOADENSA_14ComposedLayoutINSA_7SwizzleILi3ELi4ELi3EEENSA_18smem_ptr_flag_bitsILi16EEENSX_INSB_IJNSB_IJSK_SD_EEENSB_IJNSC_ILi8EEES1E_EEENSB_IJSE_NSC_ILi7EEEEEEEEENSB_IJNSB_IJSE_NSC_ILi4096EEEEEENSB_IJSK_NSC_ILi512EEEEEENSB_IJSZ_NSC_ILi8192EEEEEEEEEEEEEvEENS16_INSA_30SM90_TMA_LOAD_IM2COL_MULTICASTES1R_vEEEENS_8epilogue10collective6detail29Sm90TmaWarpSpecializedAdapterINS1X_15DefaultEpilogueISN_NSB_IJlNSB_IJSE_lllEEESZ_EEES22_NS1W_6thread17LinearCombinationISN_Li1EffLNS23_9ScaleType4KindE0ELNS_15FloatRoundStyleE2ESN_EENS_4gemm15EpilogueDefaultEEEEEvvEEEEvNT_6ParamsE,@"STO_CUDA_ENTRY STV_DEFAULT"
_ZN7cutlass13device_kernelINS_4conv6kernel13ConvUniversalINS1_16ConvProblemShapeILNS1_8OperatorE2ELi3EEENS1_10collective14CollectiveConvINS1_46MainloopSm90TmaGmmaWarpSpecializedImplicitGemmILS5_2ELi7ELi3EN4cute5tupleIJNSA_1CILi2EEENSC_ILi1EEESE_EEENS1_36KernelImplicitTmaWarpSpecializedSm90ELi1EEENSB_IJNSC_ILi128EEENSB_IJSI_EEENSB_IJNSC_ILi64EEEEEEEEENS_6half_tESN_NSA_8TiledMMAINSA_8MMA_AtomIJNSA_4SM904GMMA26MMA_64x128x16_F32F16F16_SSILNSR_5MajorE1ELST_1ELNSR_7ScaleInE1ELSU_1EEEEEENSA_6LayoutINSB_IJSE_SE_SE_EEENSB_IJNSC_ILi0EEESZ_SZ_EEEEENSB_IJNSA_10UnderscoreES12_S12_EEEEENS7_6detail26Sm90ImplicitGemmTileTraitsINSA_13SM90_TMA_LOADENSA_14ComposedLayoutINSA_7SwizzleILi3ELi4ELi3EEENSA_18smem_ptr_flag_bitsILi16EEENSX_INSB_IJNSB_IJSK_SD_EEENSB_IJNSC_ILi8EEES1E_EEENSB_IJSE_NSC_ILi7EEEEEEEEENSB_IJNSB_IJSE_NSC_ILi4096EEEEEENSB_IJSK_NSC_ILi512EEEEEENSB_IJSZ_NSC_ILi8192EEEEEEEEEEEEEvEENS16_INSA_30SM90_TMA_LOAD_IM2COL_MULTICASTES1R_vEEEENS_8epilogue10collective6detail29Sm90TmaWarpSpecializedAdapterINS1X_15DefaultEpilogueISN_NSB_IJlNSB_IJSE_lllEEESZ_EEES22_NS1W_6thread17LinearCombinationISN_Li1EffLNS23_9ScaleType4KindE0ELNS_15FloatRoundStyleE2ESN_EENS_4gemm15EpilogueDefaultEEEEEvvEEEEvNT_6ParamsE:
[----:B------:R-:W-:Y:S01]  /*0000*/  LDC R1, c[0x0][0x28] ;  /* 0x00000a00ff017b82 */ /* 0x000fe20000000800 */
[----:B------:R-:W0:Y:S01]  /*0010*/  S2R R13, SR_TID.X ;  /* 0x00000000000d7919 */ /* 0x000e220000002100 */
[----:B------:R-:W-:Y:S01]  /*0020*/  ELECT P0, URZ, PT ;  /* 0x00000000003f782f */ /* 0x000fe20003800000 */
[----:B------:R-:W-:Y:S01]  /*0030*/  BSSY B0, `(.L_x_0) ;  /* 0x0000010000007945 */ /* 0x000fe20003800000 */
[----:B------:R-:W1:Y:S01]  /*0040*/  S2R R15, SR_CTAID.X ;  /* 0x00000000000f7919 */ /* 0x000e620000002500 */
[--C-:B0-----:R-:W-:Y:S02]  /*0050*/  SHF.R.U32.HI R0, RZ, 0x5, R13.reuse ;  /* 0x00000005ff007819 */ /* 0x101fe4000001160d */
[----:B------:R-:W-:-:S03]  /*0060*/  SHF.R.U32.HI R3, RZ, 0x7, R13 ;  /* 0x00000007ff037819 */ /* 0x000fc6000001160d */
[----:B------:R-:W0:Y:S04]  /*0070*/  SHFL.IDX PT, R2, R0, RZ, 0x1f ;  /* 0x00001fff00027589 */ /* 0x000e2800000e0000 */
[----:B------:R2:W3:Y:S01]  /*0080*/  SHFL.IDX PT, R8, R3, RZ, 0x1f ;  /* 0x00001fff03087589 */ /* 0x0004e200000e0000 */
[----:B0-----:R-:W-:-:S13]  /*0090*/  ISETP.NE.OR P0, PT, R2, RZ, !P0 ;  /* 0x000000ff0200720c */ /* 0x001fda0004705670 */
[----:B-123--:R-:W-:Y:S05]  /*00a0*/  @P0 BRA `(.L_x_1) ;  /* 0x0000000000200947 */ /* 0x00efea0003800000 */
[----:B------:R-:W-:Y:S02]  /*00b0*/  ULDC.64 UR4, c[0x0][0x198] ;  /* 0x0000660000047ab9 */ /* 0x000fe40000000a00 */
[----:B------:R-:W-:Y:S02]  /*00c0*/  UIADD3 UR6, UP0, UR4, 0xf0, URZ ;  /* 0x000000f004067890 */ /* 0x000fe4000ff1e03f */
[----:B------:R-:W-:Y:S02]  /*00d0*/  UIADD3 UR4, UP1, UR4, 0x1f0, URZ ;  /* 0x000001f004047890 */ /* 0x000fe4000ff3e03f */
[----:B------:R-:W-:Y:S02]  /*00e0*/  UIADD3.X UR7, URZ, UR5, URZ, UP0, !UPT ;  /* 0x000000053f077290 */ /* 0x000fe400087fe43f */
[----:B------:R-:W-:-:S07]  /*00f0*/  UIADD3.X UR5, URZ, UR5, URZ, UP1, !UPT ;  /* 0x000000053f057290 */ /* 0x000fce0008ffe43f */
[----:B------:R0:W-:Y:S02]  /*0100*/  UTMACCTL.PF [UR6] ;  /* 0x00000000060079b9 */ /* 0x0001e40008040000 */
[----:B------:R0:W-:Y:S02]  /*0110*/  UTMACCTL.PF [UR4] ;  /* 0x00000000040079b9 */ /* 0x0001e40008040000 */
[----:B0-----:R-:W-:Y:S01]  /*0120*/  NOP ;  /* 0x0000000000007918 */ /* 0x001fe20000000000 */
.L_x_1:
[----:B------:R-:W-:Y:S05]  /*0130*/  BSYNC B0 ;  /* 0x0000000000007941 */ /* 0x000fea0003800000 */
.L_x_0:
[----:B------:R-:W0:Y:S01]  /*0140*/  SHFL.IDX PT, R0, R0, RZ, 0x1f ;  /* 0x00001fff00007589 */ /* 0x000e2200000e0000 */
[----:B------:R-:W-:Y:S02]  /*0150*/  SHF.R.S32.HI R4, RZ, 0x1f, R13 ;  /* 0x0000001fff047819 */ /* 0x000fe4000001140d */
[----:B------:R-:W-:Y:S01]  /*0160*/  I2FP.F32.U32 R6, R15 ;  /* 0x0000000f00067245 */ /* 0x000fe20000201000 */
[----:B------:R-:W1:Y:S01]  /*0170*/  S2R R16, SR_CTAID.Y ;  /* 0x0000000000107919 */ /* 0x000e620000002600 */
[----:B------:R-:W-:-:S04]  /*0180*/  LEA.HI R4, R4, R13, RZ, 0x7 ;  /* 0x0000000d04047211 */ /* 0x000fc800078f38ff */
[----:B------:R-:W-:-:S05]  /*0190*/  LOP3.LUT R4, R4, 0xffffff80, RZ, 0xc0, !PT ;  /* 0xffffff8004047812 */ /* 0x000fca00078ec0ff */
[----:B------:R-:W-:-:S05]  /*01a0*/  IMAD.IADD R18, R13, 0x1, -R4 ;  /* 0x000000010d127824 */ /* 0x000fca00078e0a04 */
[----:B------:R-:W-:-:S04]  /*01b0*/  SHF.R.S32.HI R3, RZ, 0x1f, R18 ;  /* 0x0000001fff037819 */ /* 0x000fc80000011412 */
[----:B------:R-:W-:Y:S02]  /*01c0*/  LEA.HI R3, R3, R18, RZ, 0x3 ;  /* 0x0000001203037211 */ /* 0x000fe400078f18ff */
[----:B0-----:R-:W-:Y:S02]  /*01d0*/  ISETP.NE.AND P0, PT, R0, RZ, PT ;  /* 0x000000ff0000720c */ /* 0x001fe40003f05270 */
[--C-:B------:R-:W-:Y:S02]  /*01e0*/  SHF.R.S32.HI R4, RZ, 0x3, R3.reuse ;  /* 0x00000003ff047819 */ /* 0x100fe40000011403 */
[----:B------:R-:W-:Y:S02]  /*01f0*/  SHF.R.S32.HI R3, RZ, 0x1f, R3 ;  /* 0x0000001fff037819 */ /* 0x000fe40000011403 */
[----:B------:R-:W-:-:S07]  /*0200*/  SHF.R.S32.HI R5, RZ, 0x1f, R0 ;  /* 0x0000001fff057819 */ /* 0x000fce0000011400 */
[----:B-1----:R-:W-:Y:S05]  /*0210*/  @P0 BRA `(.L_x_2) ;  /* 0x0000000000700947 */ /* 0x002fea0003800000 */
[----:B------:R-:W0:Y:S01]  /*0220*/  S2UR UR8, SR_CgaCtaId ;  /* 0x00000000000879c3 */ /* 0x000e220000008800 */
[----:B------:R-:W-:Y:S01]  /*0230*/  UMOV UR4, 0x400 ;  /* 0x0000040000047882 */ /* 0x000fe20000000000 */
[----:B------:R-:W-:Y:S01]  /*0240*/  UMOV UR5, 0x1 ;  /* 0x0000000100057882 */ /* 0x000fe20000000000 */
[----:B------:R-:W-:Y:S01]  /*0250*/  UMOV UR6, 0x2 ;  /* 0x0000000200067882 */ /* 0x000fe20000000000 */
[----:B------:R-:W-:Y:S01]  /*0260*/  ELECT P0, URZ, PT ;  /* 0x00000000003f782f */ /* 0x000fe20003800000 */
[----:B------:R-:W-:-:S04]  /*0270*/  UIADD3 UR6, -UR6, 0x100000, URZ ;  /* 0x0010000006067890 */ /* 0x000fc8000fffe13f */
[----:B------:R-:W-:Y:S02]  /*0280*/  USHF.L.U32 UR7, UR6, 0xb, URZ ;  /* 0x0000000b06077899 */ /* 0x000fe4000800063f */
[----:B------:R-:W-:Y:S02]  /*0290*/  USHF.L.U32 UR6, UR6, 0x1, URZ ;  /* 0x0000000106067899 */ /* 0x000fe4000800063f */
[----:B0-----:R-:W-:Y:S02]  /*02a0*/  ULEA UR8, UR8, UR4, 0x18 ;  /* 0x0000000408087291 */ /* 0x001fe4000f8ec03f */
[----:B------:R-:W-:-:S04]  /*02b0*/  UIADD3 UR4, -UR5, 0x100000, URZ ;  /* 0x0010000005047890 */ /* 0x000fc8000fffe13f */
[----:B------:R-:W-:Y:S02]  /*02c0*/  USHF.L.U32 UR5, UR4, 0xb, URZ ;  /* 0x0000000b04057899 */ /* 0x000fe4000800063f */
[----:B------:R-:W-:Y:S01]  /*02d0*/  USHF.L.U32 UR4, UR4, 0x1, URZ ;  /* 0x0000000104047899 */ /* 0x000fe2000800063f */
[----:B------:R-:W0:Y:S11]  /*02e0*/  FENCE.VIEW.ASYNC.S ;  /* 0x00000000000073c6 */ /* 0x000e360000000000 */
[----:B0-----:R0:W1:Y:S01]  /*02f0*/  SYNCS.EXCH.64 URZ, [UR8+0x38000], UR4 ;  /* 0x03800004083f75b2 */ /* 0x0010620008000100 */
[----:B------:R0:W2:Y:S01]  /*0300*/  SYNCS.EXCH.64 URZ, [UR8+0x38038], UR6 ;  /* 0x03803806083f75b2 */ /* 0x0000a20008000100 */
[----:B------:R0:W3:Y:S01]  /*0310*/  SYNCS.EXCH.64 URZ, [UR8+0x38008], UR4 ;  /* 0x03800804083f75b2 */ /* 0x0000e20008000100 */
[----:B------:R0:W4:Y:S01]  /*0320*/  SYNCS.EXCH.64 URZ, [UR8+0x38040], UR6 ;  /* 0x03804006083f75b2 */ /* 0x0001220008000100 */
[----:B------:R0:W0:Y:S01]  /*0330*/  SYNCS.EXCH.64 URZ, [UR8+0x38010], UR4 ;  /* 0x03801004083f75b2 */ /* 0x0000220008000100 */
        /* <DEDUP_REMOVED lines=9> */
[----:B------:R-:W-:Y:S01]  /*03d0*/  NOP ;  /* 0x0000000000007918 */ /* 0x000fe20000000000 */
.L_x_2:
[----:B0-----:R-:W-:Y:S01]  /*03e0*/  ULDC UR4, c[0x0][0x150] ;  /* 0x0000540000047ab9 */ /* 0x001fe20000000800 */
[----:B------:R-:W-:Y:S01]  /*03f0*/  LEA.HI R3, R3, R4, RZ, 0x2 ;  /* 0x0000000403037211 */ /* 0x000fe200078f10ff */
[----:B------:R-:W-:Y:S01]  /*0400*/  FMUL R6, R6, UR4 ;  /* 0x0000000406067c20 */ /* 0x000fe20008400000 */
[----:B------:R-:W-:Y:S01]  /*0410*/  LEA.HI R5, R5, R0, RZ, 0x2 ;  /* 0x0000000005057211 */ /* 0x000fe200078f10ff */
[----:B------:R-:W-:Y:S01]  /*0420*/  ULDC UR4, c[0x0][0x154] ;  /* 0x0000550000047ab9 */ /* 0x000fe20000000800 */
[----:B------:R-:W-:Y:S01]  /*0430*/  LOP3.LUT R3, R3, 0xfffffffc, RZ, 0xc0, !PT ;  /* 0xfffffffc03037812 */ /* 0x000fe200078ec0ff */
[----:B------:R-:W0:Y:S01]  /*0440*/  LDC R9, c[0x0][0x140] ;  /* 0x00005000ff097b82 */ /* 0x000e220000000800 */
[----:B------:R-:W-:Y:S01]  /*0450*/  LOP3.LUT R5, R5, 0x3ffffffc, RZ, 0xc0, !PT ;  /* 0x3ffffffc05057812 */ /* 0x000fe200078ec0ff */
[----:B------:R-:W5:Y:S01]  /*0460*/  F2I.U32.TRUNC.NTZ R6, R6 ;  /* 0x0000000600067305 */ /* 0x000f62000020f000 */
[----:B------:R-:W-:Y:S01]  /*0470*/  LOP3.LUT P0, RZ, R18, 0x7, RZ, 0xc0, !PT ;  /* 0x0000000712ff7812 */ /* 0x000fe2000780c0ff */
[----:B------:R-:W-:Y:S01]  /*0480*/  IMAD.IADD R3, R4, 0x1, -R3 ;  /* 0x0000000104037824 */ /* 0x000fe200078e0a03 */
[----:B------:R-:W-:Y:S01]  /*0490*/  I2FP.F32.U32 R4, R16 ;  /* 0x0000001000047245 */ /* 0x000fe20000201000 */
[----:B------:R-:W-:Y:S01]  /*04a0*/  IMAD.IADD R0, R0, 0x1, -R5 ;  /* 0x0000000100007824 */ /* 0x000fe200078e0a05 */
[----:B------:R-:W-:Y:S01]  /*04b0*/  ISETP.NE.AND P3, PT, R8, 0x1, PT ;  /* 0x000000010800780c */ /* 0x000fe20003f65270 */
[----:B------:R-:W-:Y:S01]  /*04c0*/  NOP ;  /* 0x0000000000007918 */ /* 0x000fe20000000000 */
[----:B------:R-:W-:Y:S01]  /*04d0*/  NOP ;  /* 0x0000000000007918 */ /* 0x000fe20000000000 */
[----:B------:R-:W-:-:S02]  /*04e0*/  IMAD R0, R0, 0x4, R3 ;  /* 0x0000000400007824 */ /* 0x000fc400078e0203 */
[----:B------:R-:W-:Y:S01]  /*04f0*/  FMUL R7, R4, UR4 ;  /* 0x0000000404077c20 */ /* 0x000fe20008400000 */
[----:B------:R-:W-:Y:S01]  /*0500*/  ULDC UR4, c[0x0][0x144] ;  /* 0x0000510000047ab9 */ /* 0x000fe20000000800 */
[C---:B------:R-:W-:Y:S01]  /*0510*/  IMAD.SHL.U32 R5, R0.reuse, 0x4, RZ ;  /* 0x0000000400057824 */ /* 0x040fe200078e00ff */
[----:B------:R-:W-:Y:S01]  /*0520*/  LEA.HI R3, R0, R0, RZ, 0x1 ;  /* 0x0000000000037211 */ /* 0x000fe200078f08ff */
[----:B-----5:R-:W-:Y:S02]  /*0530*/  IMAD.MOV R4, RZ, RZ, -R6 ;  /* 0x000000ffff047224 */ /* 0x020fe400078e0a06 */
[----:B------:R-:W5:Y:S01]  /*0540*/  F2I.U32.TRUNC.NTZ R7, R7 ;  /* 0x0000000700077305 */ /* 0x000f62000020f000 */
[----:B------:R-:W-:Y:S01]  /*0550*/  LOP3.LUT R3, R3, 0xfffffffe, RZ, 0xc0, !PT ;  /* 0xfffffffe03037812 */ /* 0x000fe200078ec0ff */
[----:B------:R-:W-:Y:S01]  /*0560*/  IMAD R4, R4, UR4, R15 ;  /* 0x0000000404047c24 */ /* 0x000fe2000f8e020f */
[----:B------:R-:W-:-:S03]  /*0570*/  ULDC UR4, c[0x0][0x148] ;  /* 0x0000520000047ab9 */ /* 0x000fc60000000800 */
[----:B------:R-:W-:Y:S01]  /*0580*/  IMAD.IADD R3, R0, 0x1, -R3 ;  /* 0x0000000100037824 */ /* 0x000fe200078e0a03 */
[----:B0-----:R-:W-:-:S04]  /*0590*/  ISETP.EQ.U32.AND P1, PT, R9, 0x1, PT ;  /* 0x000000010900780c */ /* 0x001fc80003f22070 */
[----:B------:R-:W-:Y:S02]  /*05a0*/  ISETP.NE.AND P4, PT, R3, R4, PT ;  /* 0x000000040300720c */ /* 0x000fe40003f85270 */
[----:B------:R-:W-:Y:S02]  /*05b0*/  SHF.R.S32.HI R3, RZ, 0x1f, R2 ;  /* 0x0000001fff037819 */ /* 0x000fe40000011402 */
[----:B------:R-:W-:Y:S01]  /*05c0*/  LOP3.LUT R4, R0, 0xc, R5, 0x78, !PT ;  /* 0x0000000c00047812 */ /* 0x000fe200078e7805 */
[----:B-----5:R-:W-:Y:S01]  /*05d0*/  IMAD.MOV R5, RZ, RZ, -R7 ;  /* 0x000000ffff057224 */ /* 0x020fe200078e0a07 */
[----:B------:R-:W-:Y:S02]  /*05e0*/  LEA.HI R3, R3, R2, RZ, 0x2 ;  /* 0x0000000203037211 */ /* 0x000fe400078f10ff */
[----:B------:R-:W-:Y:S01]  /*05f0*/  ISETP.LT.U32.AND P0, PT, R4, 0x2, !P0 ;  /* 0x000000020400780c */ /* 0x000fe20004701070 */
[----:B------:R-:W-:Y:S01]  /*0600*/  IMAD R7, R5, UR4, R16 ;  /* 0x0000000405077c24 */ /* 0x000fe2000f8e0210 */
[----:B------:R-:W-:-:S03]  /*0610*/  LOP3.LUT R3, R3, 0xfffffffc, RZ, 0xc0, !PT ;  /* 0xfffffffc03037812 */ /* 0x000fc600078ec0ff */
[----:B------:R-:W-:Y:S02]  /*0620*/  @P4 LEA.HI R0, R4, R4, RZ, 0x1 ;  /* 0x0000000404004211 */ /* 0x000fe400078f08ff */
[----:B------:R-:W-:Y:S02]  /*0630*/  IMAD.IADD R5, R2, 0x1, -R3 ;  /* 0x0000000102057824 */ /* 0x000fe400078e0a03 */
[----:B------:R-:W-:-:S03]  /*0640*/  @P4 SHF.R.S32.HI R0, RZ, 0x1, R0 ;  /* 0x00000001ff004819 */ /* 0x000fc60000011400 */
[----:B------:R-:W-:Y:S02]  /*0650*/  LOP3.LUT P2, RZ, R8, R5, RZ, 0xfc, !PT ;  /* 0x0000000508ff7212 */ /* 0x000fe4000784fcff */
[----:B------:R-:W-:Y:S01]  /*0660*/  @P4 ISETP.NE.AND P5, PT, R0, R7, PT ;  /* 0x000000070000420c */ /* 0x000fe20003fa5270 */
[----:B------:R-:W-:Y:S01]  /*0670*/  IMAD.MOV.U32 R0, RZ, RZ, 0x1 ;  /* 0x00000001ff007424 */ /* 0x000fe200078e00ff */
[----:B------:R-:W-:Y:S02]  /*0680*/  SEL R3, RZ, 0x1, P2 ;  /* 0x00000001ff037807 */ /* 0x000fe40001000000 */
[----:B------:R-:W-:Y:S02]  /*0690*/  SEL R7, RZ, 0x1, !P0 ;  /* 0x00000001ff077807 */ /* 0x000fe40004000000 */
[----:B------:R-:W-:Y:S02]  /*06a0*/  @P4 SEL R0, RZ, 0x1, P5 ;  /* 0x00000001ff004807 */ /* 0x000fe40002800000 */
[----:B------:R-:W-:-:S02]  /*06b0*/  SEL R3, R3, 0x2, P3 ;  /* 0x0000000203037807 */ /* 0x000fc40001800000 */
[----:B------:R-:W-:Y:S01]  /*06c0*/  LOP3.LUT R19, R0, R7, RZ, 0xc0, !PT ;  /* 0x0000000700137212 */ /* 0x000fe200078ec0ff */
[----:B------:R-:W-:Y:S06]  /*06d0*/  @!P1 BRA `(.L_x_3) ;  /* 0x0000000000089947 */ /* 0x000fec0003800000 */
[----:B-1234-:R-:W-:Y:S01]  /*06e0*/  UCGABAR_ARV ;  /* 0x00000000000079c7 */ /* 0x01efe20008000000 */
[----:B------:R-:W-:Y:S05]  /*06f0*/  BRA `(.L_x_4) ;  /* 0x0000000000047947 */ /* 0x000fea0003800000 */
.L_x_3:
[----:B-1234-:R-:W-:Y:S01]  /*0700*/  NOP ;  /* 0x0000000000007918 */ /* 0x01efe20000000000 */
.L_x_4:
[----:B------:R-:W-:Y:S01]  /*0710*/  ULDC.64 UR4, c[0x0][0x618] ;  /* 0x0001860000047ab9 */ /* 0x000fe20000000a00 */
[----:B------:R-:W-:Y:S01]  /*0720*/  ULDC.64 UR12, c[0x0][0x208] ;  /* 0x00008200000c7ab9 */ /* 0x000fe20000000a00 */
[----:B------:R-:W-:-:S04]  /*0730*/  ISETP.NE.U32.AND P0, PT, RZ, UR4, PT ;  /* 0x00000004ff007c0c */ /* 0x000fc8000bf05070 */
[----:B------:R-:W-:-:S13]  /*0740*/  ISETP.NE.AND.EX P0, PT, RZ, UR5, PT, P0 ;  /* 0x00000005ff007c0c */ /* 0x000fda000bf05300 */
[----:B------:R-:W-:Y:S05]  /*0750*/  @!P0 BRA `(.L_x_5) ;  /* 0x00000000001c8947 */ /* 0x000fea0003800000 */
[----:B------:R-:W0:Y:S02]  /*0760*/  LDC.64 R6, c[0x0][0x618] ;  /* 0x00018600ff067b82 */ /* 0x000e240000000a00 */
[----:B0-----:R-:W2:Y:S02]  /*0770*/  LDG.E.64 R6, desc[UR12][R6.64] ;  /* 0x0000000c06067981 */ /* 0x001ea4000c1e1b00 */
[----:B--2---:R-:W-:-:S04]  /*0780*/  ISETP.NE.U32.AND P0, PT, R6, RZ, PT ;  /* 0x000000ff0600720c */ /* 0x004fc80003f05070 */
[----:B------:R-:W-:-:S13]  /*0790*/  ISETP.NE.AND.EX P0, PT, R7, RZ, PT, P0 ;  /* 0x000000ff0700720c */ /* 0x000fda0003f05300 */
[----:B------:R-:W-:Y:S05]  /*07a0*/  @!P0 BRA `(.L_x_5) ;  /* 0x0000000000088947 */ /* 0x000fea0003800000 */
[----:B------:R0:W5:Y:S01]  /*07b0*/  LD.E R0, desc[UR12][R6.64] ;  /* 0x0000000c06007980 */ /* 0x000162000c101900 */
[----:B------:R-:W-:Y:S05]  /*07c0*/  BRA `(.L_x_6) ;  /* 0x0000000000207947 */ /* 0x000fea0003800000 */
.L_x_5:
[----:B------:R-:W-:Y:S02]  /*07d0*/  ULDC.64 UR4, c[0x0][0x608] ;  /* 0x0001820000047ab9 */ /* 0x000fe40000000a00 */
[----:B------:R-:W-:-:S04]  /*07e0*/  ISETP.NE.U32.AND P0, PT, RZ, UR4, PT ;  /* 0x00000004ff007c0c */ /* 0x000fc8000bf05070 */
[----:B------:R-:W-:-:S13]  /*07f0*/  ISETP.NE.AND.EX P0, PT, RZ, UR5, PT, P0 ;  /* 0x00000005ff007c0c */ /* 0x000fda000bf05300 */
[----:B------:R-:W-:Y:S05]  /*0800*/  @!P0 BRA `(.L_x_7) ;  /* 0x00000000000c8947 */ /* 0x000fea0003800000 */
[----:B------:R-:W0:Y:S02]  /*0810*/  LDC.64 R6, c[0x0][0x608] ;  /* 0x00018200ff067b82 */ /* 0x000e240000000a00 */
[----:B0-----:R1:W5:Y:S01]  /*0820*/  LDG.E R0, desc[UR12][R6.64] ;  /* 0x0000000c06007981 */ /* 0x001362000c1e1900 */
[----:B------:R-:W-:Y:S05]  /*0830*/  BRA `(.L_x_6) ;  /* 0x0000000000047947 */ /* 0x000fea0003800000 */
.L_x_7:
[----:B------:R-:W2:Y:S02]  /*0840*/  LDC R0, c[0x0][0x600] ;  /* 0x00018000ff007b82 */ /* 0x000ea40000000800 */
.L_x_6:
[----:B------:R-:W-:Y:S02]  /*0850*/  ULDC.64 UR4, c[0x0][0x620] ;  /* 0x0001880000047ab9 */ /* 0x000fe40000000a00 */
[----:B------:R-:W-:-:S04]  /*0860*/  ISETP.NE.U32.AND P0, PT, RZ, UR4, PT ;  /* 0x00000004ff007c0c */ /* 0x000fc8000bf05070 */
[----:B------:R-:W-:-:S13]  /*0870*/  ISETP.NE.AND.EX P0, PT, RZ, UR5, PT, P0 ;  /* 0x00000005ff007c0c */ /* 0x000fda000bf05300 */
[----:B------:R-:W-:Y:S05]  /*0880*/  @!P0 BRA `(.L_x_8) ;  /* 0x00000000001c8947 */ /* 0x000fea0003800000 */
[----:B01----:R-:W0:Y:S02]  /*0890*/  LDC.64 R6, c[0x0][0x620] ;  /* 0x00018800ff067b82 */ /* 0x003e240000000a00 */
[----:B0-----:R-:W3:Y:S02]  /*08a0*/  LDG.E.64 R6, desc[UR12][R6.64] ;  /* 0x0000000c06067981 */ /* 0x001ee4000c1e1b00 */
[----:B---3--:R-:W-:-:S04]  /*08b0*/  ISETP.NE.U32.AND P0, PT, R6, RZ, PT ;  /* 0x000000ff0600720c */ /* 0x008fc80003f05070 */
[----:B------:R-:W-:-:S13]  /*08c0*/  ISETP.NE.AND.EX P0, PT, R7, RZ, PT, P0 ;  /* 0x000000ff0700720c */ /* 0x000fda0003f05300 */
[----:B------:R-:W-:Y:S05]  /*08d0*/  @!P0 BRA `(.L_x_8) ;  /* 0x0000000000088947 */ /* 0x000fea0003800000 */
[----:B------:R0:W5:Y:S01]  /*08e0*/  LD.E R2, desc[UR12][R6.64] ;  /* 0x0000000c06027980 */ /* 0x000162000c101900 */
[----:B------:R-:W-:Y:S05]  /*08f0*/  BRA `(.L_x_9) ;  /* 0x0000000000207947 */ /* 0x000fea0003800000 */
.L_x_8:
[----:B------:R-:W-:Y:S02]  /*0900*/  ULDC.64 UR4, c[0x0][0x610] ;  /* 0x0001840000047ab9 */ /* 0x000fe40000000a00 */
[----:B------:R-:W-:-:S04]  /*0910*/  ISETP.NE.U32.AND P0, PT, RZ, UR4, PT ;  /* 0x00000004ff007c0c */ /* 0x000fc8000bf05070 */
[----:B------:R-:W-:-:S13]  /*0920*/  ISETP.NE.AND.EX P0, PT, RZ, UR5, PT, P0 ;  /* 0x00000005ff007c0c */ /* 0x000fda000bf05300 */
[----:B------:R-:W-:Y:S05]  /*0930*/  @!P0 BRA `(.L_x_10) ;  /* 0x00000000000c8947 */ /* 0x000fea0003800000 */
[----:B01----:R-:W0:Y:S02]  /*0940*/  LDC.64 R6, c[0x0][0x610] ;  /* 0x00018400ff067b82 */ /* 0x003e240000000a00 */
[----:B0-----:R1:W5:Y:S01]  /*0950*/  LDG.E R2, desc[UR12][R6.64] ;  /* 0x0000000c06027981 */ /* 0x001362000c1e1900 */
[----:B------:R-:W-:Y:S05]  /*0960*/  BRA `(.L_x_9) ;  /* 0x0000000000047947 */ /* 0x000fea0003800000 */
.L_x_10:
[----:B------:R-:W3:Y:S02]  /*0970*/  LDC R2, c[0x0][0x604] ;  /* 0x00018100ff027b82 */ /* 0x000ee40000000800 */
.L_x_9:
[----:B01----:R-:W0:Y:S08]  /*0980*/  LDC R6, c[0x0][0x4d8] ;  /* 0x00013600ff067b82 */ /* 0x003e300000000800 */
[----:B------:R-:W1:Y:S08]  /*0990*/  LDC R21, c[0x0][0x4dc] ;  /* 0x00013700ff157b82 */ /* 0x000e700000000800 */
[----:B------:R-:W4:Y:S01]  /*09a0*/  LDC R162, c[0x0][0x4e0] ;  /* 0x00013800ffa27b82 */ /* 0x000f220000000800 */
[----:B0-----:R-:W-:-:S05]  /*09b0*/  VIADD R6, R6, 0x7f ;  /* 0x0000007f06067836 */ /* 0x001fca0000000000 */
[----:B------:R-:W-:Y:S02]  /*09c0*/  SHF.R.S32.HI R7, RZ, 0x1f, R6 ;  /* 0x0000001fff077819 */ /* 0x000fe40000011406 */
[----:B-1----:R-:W-:Y:S02]  /*09d0*/  IABS R20, R21 ;  /* 0x0000001500147213 */ /* 0x002fe40000000000 */
[----:B------:R-:W-:-:S04]  /*09e0*/  LEA.HI R7, R7, R6, RZ, 0x7 ;  /* 0x0000000607077211 */ /* 0x000fc800078f38ff */
[----:B------:R-:W-:-:S04]  /*09f0*/  SHF.R.S32.HI R9, RZ, 0x7, R7 ;  /* 0x00000007ff097819 */ /* 0x000fc80000011407 */
[-C--:B------:R-:W-:Y:S02]  /*0a00*/  IABS R14, R9.reuse ;  /* 0x00000009000e7213 */ /* 0x080fe40000000000 */
[----:B------:R-:W-:Y:S02]  /*0a10*/  IABS R12, R9 ;  /* 0x00000009000c7213 */ /* 0x000fe40000000000 */
[----:B------:R-:W0:Y:S03]  /*0a20*/  I2F.RP R10, R14 ;  /* 0x0000000e000a7306 */ /* 0x000e260000209400 */
[----:B------:R-:W-:-:S05]  /*0a30*/  IMAD.MOV R17, RZ, RZ, -R12 ;  /* 0x000000ffff117224 */ /* 0x000fca00078e0a0c */
[----:B0-----:R-:W0:Y:S02]  /*0a40*/  MUFU.RCP R10, R10 ;  /* 0x0000000a000a7308 */ /* 0x001e240000001000 */
[----:B0-----:R-:W-:Y:S01]  /*0a50*/  VIADD R6, R10, 0xffffffe ;  /* 0x0ffffffe0a067836 */ /* 0x001fe20000000000 */
[----:B------:R-:W-:-:S05]  /*0a60*/  IABS R10, R16 ;  /* 0x00000010000a7213 */ /* 0x000fca0000000000 */
[----:B------:R0:W1:Y:S02]  /*0a70*/  F2I.FTZ.U32.TRUNC.NTZ R7, R6 ;  /* 0x0000000600077305 */ /* 0x000064000021f000 */
[----:B0-----:R-:W-:Y:S02]  /*0a80*/  IMAD.MOV.U32 R6, RZ, RZ, RZ ;  /* 0x000000ffff067224 */ /* 0x001fe400078e00ff */
[----:B-1----:R-:W-:-:S04]  /*0a90*/  IMAD.MOV R11, RZ, RZ, -R7 ;  /* 0x000000ffff0b7224 */ /* 0x002fc800078e0a07 */
[----:B------:R-:W-:-:S04]  /*0aa0*/  IMAD R11, R11, R14, RZ ;  /* 0x0000000e0b0b7224 */ /* 0x000fc800078e02ff */
[----:B------:R-:W-:Y:S02]  /*0ab0*/  IMAD.HI.U32 R7, R7, R11, R6 ;  /* 0x0000000b07077227 */ /* 0x000fe400078e0006 */
[----:B------:R-:W0:Y:S04]  /*0ac0*/  I2F.RP R11, R20 ;  /* 0x00000014000b7306 */ /* 0x000e280000209400 */
[----:B------:R-:W-:-:S04]  /*0ad0*/  IMAD.HI.U32 R6, R7, R10, RZ ;  /* 0x0000000a07067227 */ /* 0x000fc800078e00ff */
[----:B------:R-:W-:Y:S01]  /*0ae0*/  IMAD R7, R6, R17, R10 ;  /* 0x0000001106077224 */ /* 0x000fe200078e020a */
[----:B------:R-:W-:Y:S02]  /*0af0*/  LOP3.LUT R10, R16, R9, RZ, 0x3c, !PT ;  /* 0x00000009100a7212 */ /* 0x000fe400078e3cff */
[----:B----4-:R-:W-:Y:S02]  /*0b00*/  IABS R17, R162 ;  /* 0x000000a200117213 */ /* 0x010fe40000000000 */
[----:B------:R-:W-:Y:S01]  /*0b10*/  ISETP.GT.U32.AND P2, PT, R14, R7, PT ;  /* 0x000000070e00720c */ /* 0x000fe20003f44070 */
[----:B0-----:R-:W0:Y:S01]  /*0b20*/  MUFU.RCP R11, R11 ;  /* 0x0000000b000b7308 */ /* 0x001e220000001000 */
[----:B------:R-:W-:-:S11]  /*0b30*/  ISETP.GE.AND P3, PT, R10, RZ, PT ;  /* 0x000000ff0a00720c */ /* 0x000fd60003f66270 */
[----:B------:R-:W-:Y:S02]  /*0b40*/  @!P2 IMAD.IADD R7, R7, 0x1, -R14 ;  /* 0x000000010707a824 */ /* 0x000fe400078e0a0e */
[----:B------:R-:W-:Y:S01]  /*0b50*/  @!P2 VIADD R6, R6, 0x1 ;  /* 0x000000010606a836 */ /* 0x000fe20000000000 */
[----:B------:R-:W-:Y:S02]  /*0b60*/  ISETP.NE.AND P2, PT, R9, RZ, PT ;  /* 0x000000ff0900720c */ /* 0x000fe40003f45270 */
[----:B------:R-:W-:Y:S01]  /*0b70*/  ISETP.GE.U32.AND P0, PT, R7, R14, PT ;  /* 0x0000000e0700720c */ /* 0x000fe20003f06070 */
[----:B0-----:R-:W-:-:S04]  /*0b80*/  VIADD R12, R11, 0xffffffe ;  /* 0x0ffffffe0b0c7836 */ /* 0x001fc80000000000 */
[----:B------:R-:W0:Y:S08]  /*0b90*/  F2I.FTZ.U32.TRUNC.NTZ R7, R12 ;  /* 0x0000000c00077305 */ /* 0x000e30000021f000 */
[----:B------:R-:W-:-:S04]  /*0ba0*/  @P0 VIADD R6, R6, 0x1 ;  /* 0x0000000106060836 */ /* 0x000fc80000000000 */
[----:B------:R-:W-:Y:S02]  /*0bb0*/  IMAD.MOV.U32 R22, RZ, RZ, R6 ;  /* 0x000000ffff167224 */ /* 0x000fe400078e0006 */
[----:B------:R-:W-:Y:S02]  /*0bc0*/  IMAD.MOV.U32 R6, RZ, RZ, RZ ;  /* 0x000000ffff067224 */ /* 0x000fe400078e00ff */
[----:B0-----:R-:W-:Y:S02]  /*0bd0*/  IMAD.MOV R11, RZ, RZ, -R7 ;  /* 0x000000ffff0b7224 */ /* 0x001fe400078e0a07 */
[----:B------:R-:W-:Y:S01]  /*0be0*/  @!P3 IMAD.MOV R22, RZ, RZ, -R22 ;  /* 0x000000ffff16b224 */ /* 0x000fe200078e0a16 */
[----:B------:R-:W-:Y:S01]  /*0bf0*/  @!P2 LOP3.LUT R22, RZ, R9, RZ, 0x33, !PT ;  /* 0x00000009ff16a212 */ /* 0x000fe200078e33ff */
[----:B------:R-:W-:-:S03]  /*0c00*/  IMAD R11, R11, R20, RZ ;  /* 0x000000140b0b7224 */ /* 0x000fc600078e02ff */
[----:B------:R-:W-:Y:S01]  /*0c10*/  IABS R10, R22 ;  /* 0x00000016000a7213 */ /* 0x000fe20000000000 */
[----:B------:R-:W-:Y:S02]  /*0c20*/  IMAD.HI.U32 R6, R7, R11, R6 ;  /* 0x0000000b07067227 */ /* 0x000fe400078e0006 */
[----:B------:R-:W0:Y:S02]  /*0c30*/  I2F.RP R11, R17 ;  /* 0x00000011000b7306 */ /* 0x000e240000209400 */
[----:B------:R-:W-:-:S04]  /*0c40*/  IMAD.MOV.U32 R7, RZ, RZ, R10 ;  /* 0x000000ffff077224 */ /* 0x000fc800078e000a */
[----:B------:R-:W-:-:S04]  /*0c50*/  IMAD.HI.U32 R6, R6, R7, RZ ;  /* 0x0000000706067227 */ /* 0x000fc800078e00ff */
[----:B------:R-:W-:-:S04]  /*0c60*/  IMAD.MOV R10, RZ, RZ, -R6 ;  /* 0x000000ffff0a7224 */ /* 0x000fc800078e0a06 */
[----:B------:R-:W-:Y:S01]  /*0c70*/  IMAD R7, R20, R10, R7 ;  /* 0x0000000a14077224 */ /* 0x000fe200078e0207 */
[----:B0-----:R-:W0:Y:S01]  /*0c80*/  MUFU.RCP R11, R11 ;  /* 0x0000000b000b7308 */ /* 0x001e220000001000 */
[----:B------:R-:W-:-:S03]  /*0c90*/  LOP3.LUT R10, R22, R21, RZ, 0x3c, !PT ;  /* 0x00000015160a7212 */ /* 0x000fc600078e3cff */
[----:B------:R-:W-:Y:S02]  /*0ca0*/  ISETP.GT.U32.AND P2, PT, R20, R7, PT ;  /* 0x000000071400720c */ /* 0x000fe40003f44070 */
[----:B------:R-:W-:-:S11]  /*0cb0*/  ISETP.GE.AND P3, PT, R10, RZ, PT ;  /* 0x000000ff0a00720c */ /* 0x000fd60003f66270 */
[----:B------:R-:W-:Y:S02]  /*0cc0*/  @!P2 IMAD.IADD R7, R7, 0x1, -R20 ;  /* 0x000000010707a824 */ /* 0x000fe400078e0a14 */
[----:B0-----:R-:W-:Y:S02]  /*0cd0*/  VIADD R12, R11, 0xffffffe ;  /* 0x0ffffffe0b0c7836 */ /* 0x001fe40000000000 */
[----:B------:R-:W-:Y:S01]  /*0ce0*/  @!P2 VIADD R6, R6, 0x1 ;  /* 0x000000010606a836 */ /* 0x000fe20000000000 */
[----:B------:R-:W-:Y:S02]  /*0cf0*/  ISETP.GE.U32.AND P0, PT, R7, R20, PT ;  /* 0x000000140700720c */ /* 0x000fe40003f06070 */
[----:B------:R-:W0:Y:S01]  /*0d00*/  F2I.FTZ.U32.TRUNC.NTZ R7, R12 ;  /* 0x0000000c00077305 */ /* 0x000e22000021f000 */
[----:B------:R-:W-:-:S10]  /*0d10*/  ISETP.NE.AND P2, PT, R21, RZ, PT ;  /* 0x000000ff1500720c */ /* 0x000fd40003f45270 */
[----:B------:R-:W-:-:S04]  /*0d20*/  @P0 VIADD R6, R6, 0x1 ;  /* 0x0000000106060836 */ /* 0x000fc80000000000 */
[----:B------:R-:W-:Y:S02]  /*0d30*/  IMAD.MOV.U32 R23, RZ, RZ, R6 ;  /* 0x000000ffff177224 */ /* 0x000fe400078e0006 */
[----:B0-----:R-:W-:Y:S02]  /*0d40*/  IMAD.MOV R6, RZ, RZ, -R7 ;  /* 0x000000ffff067224 */ /* 0x001fe400078e0a07 */
[----:B------:R-:W-:Y:S01]  /*0d50*/  @!P3 IMAD.MOV R23, RZ, RZ, -R23 ;  /* 0x000000ffff17b224 */ /* 0x000fe200078e0a17 */
[----:B------:R-:W-:Y:S01]  /*0d60*/  @!P2 LOP3.LUT R23, RZ, R21, RZ, 0x33, !PT ;  /* 0x00000015ff17a212 */ /* 0x000fe200078e33ff */
[----:B------:R-:W-:Y:S02]  /*0d70*/  IMAD R11, R6, R17, RZ ;  /* 0x00000011060b7224 */ /* 0x000fe400078e02ff */
[----:B------:R-:W-:Y:S01]  /*0d80*/  IMAD.MOV.U32 R6, RZ, RZ, RZ ;  /* 0x000000ffff067224 */ /* 0x000fe200078e00ff */
[----:B------:R-:W-:-:S03]  /*0d90*/  IABS R10, R23 ;  /* 0x00000017000a7213 */ /* 0x000fc60000000000 */
[----:B------:R-:W-:-:S04]  /*0da0*/  IMAD.HI.U32 R6, R7, R11, R6 ;  /* 0x0000000b07067227 */ /* 0x000fc800078e0006 */
[----:B------:R-:W-:Y:S02]  /*0db0*/  IMAD.MOV.U32 R7, RZ, RZ, R10 ;  /* 0x000000ffff077224 */ /* 0x000fe400078e000a */
[----:B------:R-:W-:Y:S02]  /*0dc0*/  IMAD.MOV R10, RZ, RZ, -R23 ;  /* 0x000000ffff0a7224 */ /* 0x000fe400078e0a17 */
[----:B------:R-:W-:-:S04]  /*0dd0*/  IMAD.HI.U32 R14, R6, R7, RZ ;  /* 0x00000007060e7227 */ /* 0x000fc800078e00ff */
[----:B------:R-:W-:Y:S02]  /*0de0*/  IMAD.MOV R6, RZ, RZ, -R14 ;  /* 0x000000ffff067224 */ /* 0x000fe400078e0a0e */
[----:B------:R-:W-:Y:S02]  /*0df0*/  IMAD R21, R21, R10, R22 ;  /* 0x0000000a15157224 */ /* 0x000fe400078e0216 */
[----:B------:R-:W-:-:S05]  /*0e00*/  IMAD R6, R17, R6, R7 ;  /* 0x0000000611067224 */ /* 0x000fca00078e0207 */
[----:B------:R-:W-:-:S13]  /*0e10*/  ISETP.GT.U32.AND P2, PT, R17, R6, PT ;  /* 0x000000061100720c */ /* 0x000fda0003f44070 */
[----:B------:R-:W-:Y:S02]  /*0e20*/  @!P2 IMAD.IADD R6, R6, 0x1, -R17 ;  /* 0x000000010606a824 */ /* 0x000fe400078e0a11 */
[----:B------:R-:W-:Y:S01]  /*0e30*/  @!P2 VIADD R14, R14, 0x1 ;  /* 0x000000010e0ea836 */ /* 0x000fe20000000000 */
[----:B------:R-:W-:Y:S02]  /*0e40*/  ISETP.NE.AND P2, PT, R162, RZ, PT ;  /* 0x000000ffa200720c */ /* 0x000fe40003f45270 */
[----:B------:R-:W-:Y:S02]  /*0e50*/  ISETP.GE.U32.AND P0, PT, R6, R17, PT ;  /* 0x000000110600720c */ /* 0x000fe40003f06070 */
[----:B------:R-:W-:-:S04]  /*0e60*/  LOP3.LUT R6, R23, R162, RZ, 0x3c, !PT ;  /* 0x000000a217067212 */ /* 0x000fc800078e3cff */
[----:B------:R-:W-:Y:S01]  /*0e70*/  ISETP.GE.AND P3, PT, R6, RZ, PT ;  /* 0x000000ff0600720c */ /* 0x000fe20003f66270 */
[----:B------:R-:W-:-:S04]  /*0e80*/  IMAD.MOV R6, RZ, RZ, -R22 ;  /* 0x000000ffff067224 */ /* 0x000fc800078e0a16 */
[----:B------:R-:W-:Y:S02]  /*0e90*/  IMAD R16, R9, R6, R16 ;  /* 0x0000000609107224 */ /* 0x000fe400078e0210 */
[----:B------:R-:W-:-:S06]  /*0ea0*/  @P0 VIADD R14, R14, 0x1 ;  /* 0x000000010e0e0836 */ /* 0x000fcc0000000000 */
[----:B------:R-:W-:Y:S01]  /*0eb0*/  @!P3 IMAD.MOV R14, RZ, RZ, -R14 ;  /* 0x000000ffff0eb224 */ /* 0x000fe200078e0a0e */
[----:B------:R-:W-:-:S05]  /*0ec0*/  @!P2 LOP3.LUT R14, RZ, R162, RZ, 0x33, !PT ;  /* 0x000000a2ff0ea212 */ /* 0x000fca00078e33ff */
[----:B------:R-:W-:-:S04]  /*0ed0*/  IMAD.MOV R7, RZ, RZ, -R14 ;  /* 0x000000ffff077224 */ /* 0x000fc800078e0a0e */
[----:B------:R-:W-:Y:S01]  /*0ee0*/  IMAD R162, R162, R7, R23 ;  /* 0x00000007a2a27224 */ /* 0x000fe200078e0217 */
[----:B------:R-:W-:Y:S06]  /*0ef0*/  @!P1 BRA `(.L_x_11) ;  /* 0x00000000000c9947 */ /* 0x000fec0003800000 */
[----:B------:R-:W-:Y:S01]  /*0f00*/  UCGABAR_WAIT ;  /* 0x0000000000007dc7 */ /* 0x000fe20008000000 */
[----:B------:R-:W-:Y:S01]  /*0f10*/  CCTL.IVALL ;  /* 0x00000000ff00798f */ /* 0x000fe20002000000 */
[----:B------:R-:W-:Y:S05]  /*0f20*/  BRA `(.L_x_12) ;  /* 0x0000000000047947 */ /* 0x000fea0003800000 */
.L_x_11:
[----:B------:R-:W-:Y:S06]  /*0f30*/  BAR.SYNC.DEFER_BLOCKING 0x0 ;  /* 0x0000000000007b1d */ /* 0x000fec0000010000 */
.L_x_12:
[----:B------:R-:W0:Y:S01]  /*0f40*/  LDC R10, c[0x0][0x294] ;  /* 0x0000a500ff0a7b82 */ /* 0x000e220000000800 */
[----:B------:R-:W-:Y:S01]  /*0f50*/  ISETP.NE.AND P0, PT, R8, RZ, PT ;  /* 0x000000ff0800720c */ /* 0x000fe20003f05270 */
[----:B0-----:R-:W-:-:S05]  /*0f60*/  VIADD R6, R10, 0x3f ;  /* 0x0000003f0a067836 */ /* 0x001fca0000000000 */
[----:B------:R-:W-:-:S04]  /*0f70*/  SHF.R.S32.HI R7, RZ, 0x1f, R6 ;  /* 0x0000001fff077819 */ /* 0x000fc80000011406 */
[----:B------:R-:W-:-:S04]  /*0f80*/  LEA.HI R7, R7, R6, RZ, 0x6 ;  /* 0x0000000607077211 */ /* 0x000fc800078f30ff */
[----:B------:R-:W-:Y:S01]  /*0f90*/  SHF.R.S32.HI R9, RZ, 0x6, R7 ;  /* 0x00000006ff097819 */ /* 0x000fe20000011407 */
[----:B------:R-:W-:Y:S06]  /*0fa0*/  @!P0 BRA `(.L_x_13) ;  /* 0x000000a0007c8947 */ /* 0x000fec0003800000 */
[----:B------:R-:W-:-:S13]  /*0fb0*/  ISETP.NE.AND P0, PT, R8, 0x1, PT ;  /* 0x000000010800780c */ /* 0x000fda0003f05270 */
[----:B------:R-:W-:Y:S05]  /*0fc0*/  @P0 EXIT ;  /* 0x000000000000094d */ /* 0x000fea0003800000 */
[----:B------:R-:W-:Y:S01]  /*0fd0*/  ISETP.GE.AND P0, PT, R10, 0x1, PT ;  /* 0x000000010a00780c */ /* 0x000fe20003f06270 */
[----:B------:R-:W-:Y:S01]  /*0fe0*/  UMOV UR4, URZ ;  /* 0x0000003f00047c82 */ /* 0x000fe20008000000 */
[----:B------:R-:W-:Y:S02]  /*0ff0*/  CS2R R86, SRZ ;  /* 0x0000000000567805 */ /* 0x000fe4000001ff00 */
[----:B------:R-:W-:Y:S02]  /*1000*/  CS2R R88, SRZ ;  /* 0x0000000000587805 */ /* 0x000fe4000001ff00 */
[----:B------:R-:W-:Y:S02]  /*1010*/  CS2R R90, SRZ ;  /* 0x00000000005a7805 */ /* 0x000fe4000001ff00 */
[----:B------:R-:W-:Y:S02]  /*1020*/  CS2R R92, SRZ ;  /* 0x00000000005c7805 */ /* 0x000fe4000001ff00 */
[----:B------:R-:W-:-:S02]  /*1030*/  CS2R R94, SRZ ;  /* 0x00000000005e7805 */ /* 0x000fc4000001ff00 */
[----:B------:R-:W-:Y:S02]  /*1040*/  CS2R R96, SRZ ;  /* 0x0000000000607805 */ /* 0x000fe4000001ff00 */
        /* <DEDUP_REMOVED lines=57> */
[----:B------:R-:W-:Y:S01]  /*13e0*/  CS2R R84, SRZ ;  /* 0x0000000000547805 */ /* 0x000fe2000001ff00 */
[----:B------:R-:W-:Y:S06]  /*13f0*/  @!P0 BRA `(.L_x_14) ;  /* 0x0000000000d48947 */ /* 0x000fec0003800000 */
[----:B------:R-:W-:-:S04]  /*1400*/  LOP3.LUT R5, R3, 0x1, RZ, 0xfc, !PT ;  /* 0x0000000103057812 */ /* 0x000fc800078efcff */
[----:B------:R-:W-:-:S13]  /*1410*/  ISETP.NE.AND P0, PT, R5, 0x3, PT ;  /* 0x000000030500780c */ /* 0x000fda0003f05270 */
[----:B------:R-:W-:Y:S05]  /*1420*/  @!P0 BRA `(.L_x_15) ;  /* 0x0000000000048947 */ /* 0x000fea0003800000 */
[----:B------:R-:W-:Y:S01]  /*1430*/  BPT.TRAP 0x1 ;  /* 0x000000040000795c */ /* 0x000fe20000300000 */
.L_x_15:
[----:B------:R-:W0:Y:S01]  /*1440*/  S2UR UR5, SR_CgaCtaId ;  /* 0x00000000000579c3 */ /* 0x000e220000008800 */
[----:B------:R-:W-:Y:S01]  /*1450*/  SHF.L.U32 R5, RZ, 0x1f, RZ ;  /* 0x0000001fff057819 */ /* 0x000fe200000006ff */
[----:B------:R-:W-:Y:S02]  /*1460*/  UMOV UR4, 0x400 ;  /* 0x0000040000047882 */ /* 0x000fe40000000000 */
[----:B0-----:R-:W-:-:S12]  /*1470*/  ULEA UR6, UR5, UR4, 0x18 ;  /* 0x0000000405067291 */ /* 0x001fd8000f8ec03f */
.L_x_16:
[----:B0-----:R-:W-:-:S04]  /*1480*/  IMAD.U32 R6, RZ, RZ, UR6 ;  /* 0x00000006ff067e24 */ /* 0x001fc8000f8e00ff */
[----:B------:R0:W1:Y:S03]  /*1490*/  SYNCS.PHASECHK.TRANS64.TRYWAIT P0, [R6+URZ+0x38000], R5 ;  /* 0x03800005060075a7 */ /* 0x000066000800017f */
[----:B-1----:R-:W-:Y:S05]  /*14a0*/  @!P0 NANOSLEEP.SYNCS 0x989680 ;  /* 0x009896800000895d */ /* 0x002fea0003900000 */
[----:B------:R-:W1:Y:S02]  /*14b0*/  @!P0 SYNCS.PHASECHK.TRANS64 P0, [R6+URZ+0x38000], R5 ;  /* 0x03800005060085a7 */ /* 0x000e64000800007f */
[----:B-1----:R-:W-:Y:S05]  /*14c0*/  @!P0 BRA `(.L_x_16) ;  /* 0xfffffffc00ec8947 */ /* 0x002fea000383ffff */
[----:B------:R-:W-:Y:S01]  /*14d0*/  UIADD3 UR4, UR6, 0x1c000, URZ ;  /* 0x0001c00006047890 */ /* 0x000fe2000fffe03f */
[----:B------:R-:W-:Y:S01]  /*14e0*/  WARPGROUP.ARRIVE ;  /* 0x00000000000079c5 */ /* 0x000fe20000000000 */
[----:B------:R-:W-:Y:S02]  /*14f0*/  UMOV UR7, 0x40000040 ;  /* 0x4000004000077882 */ /* 0x000fe40000000000 */
[----:B------:R-:W-:Y:S02]  /*1500*/  USHF.R.U32.HI UR5, URZ, 0x4, UR4 ;  /* 0x000000043f057899 */ /* 0x000fe40008011604 */
[----:B------:R-:W-:Y:S02]  /*1510*/  USHF.R.U32.HI UR4, URZ, 0x4, UR6 ;  /* 0x000000043f047899 */ /* 0x000fe40008011606 */
[----:B------:R-:W-:Y:S02]  /*1520*/  ULOP3.LUT UR5, UR5, 0x3fff, URZ, 0xc0, !UPT ;  /* 0x00003fff05057892 */ /* 0x000fe4000f8ec03f */
[----:B------:R-:W-:-:S02]  /*1530*/  ULOP3.LUT UR8, UR4, 0x3fff, URZ, 0xc0, !UPT ;  /* 0x00003fff04087892 */ /* 0x000fc4000f8ec03f */
[----:B------:R-:W-:-:S03]  /*1540*/  ULOP3.LUT UR9, UR5, 0x2000000, URZ, 0xfc, !UPT ;  /* 0x0200000005097892 */ /* 0x000fc6000f8efc3f */
[----:B------:R-:W-:Y:S02]  /*1550*/  UMOV UR5, 0x40000040 ;  /* 0x4000004000057882 */ /* 0x000fe40000000000 */
[----:B------:R-:W-:Y:S02]  /*1560*/  UMOV UR4, UR8 ;  /* 0x0000000800047c82 */ /* 0x000fe40008000000 */
[----:B------:R-:W-:Y:S02]  /*1570*/  UMOV UR6, UR9 ;  /* 0x0000000900067c82 */ /* 0x000fe40008000000 */
[----:B------:R-:W-:Y:S01]  /*1580*/  HGMMA.64x128x16.F32 R88, gdesc[UR4].tnspA.tnspB, RZ, !UPT ;  /* 0x61e00000045879f0 */ /* 0x000fe2000c7008ff */
[----:B------:R-:W-:Y:S01]  /*1590*/  UIADD3 UR4, UR8, 0x200, URZ ;  /* 0x0000020008047890 */ /* 0x000fe2000fffe03f */
[----:B------:R-:W-:-:S10]  /*15a0*/  UMOV UR5, 0x40000040 ;  /* 0x4000004000057882 */ /* 0x000fd40000000000 */
[----:B------:R-:W-:Y:S01]  /*15b0*/  HGMMA.64x128x16.F32 R24, gdesc[UR4].tnspA.tnspB, RZ, !UPT ;  /* 0x61e00000041879f0 */ /* 0x000fe2000c7008ff */
[----:B------:R-:W-:Y:S02]  /*15c0*/  UIADD3 UR4, UR8, 0x80, URZ ;  /* 0x0000008008047890 */ /* 0x000fe4000fffe03f */
[----:B------:R-:W-:Y:S01]  /*15d0*/  UIADD3 UR6, UR9, 0x80, URZ ;  /* 0x0000008009067890 */ /* 0x000fe2000fffe03f */
[----:B------:R-:W-:Y:S01]  /*15e0*/  UMOV UR5, 0x40000040 ;  /* 0x4000004000057882 */ /* 0x000fe20000000000 */
[----:B------:R-:W-:-:S07]  /*15f0*/  UMOV UR7, 0x40000040 ;  /* 0x4000004000077882 */ /* 0x000fce0000000000 */
[----:B------:R-:W-:Y:S01]  /*1600*/  HGMMA.64x128x16.F32 R88, gdesc[UR4].tnspA.tnspB, R88 ;  /* 0x61e00000045879f0 */ /* 0x000fe20008700858 */
[----:B------:R-:W-:Y:S01]  /*1610*/  UIADD3 UR4, UR8, 0x280, URZ ;  /* 0x0000028008047890 */ /* 0x000fe2000fffe03f */
[----:B------:R-:W-:-:S10]  /*1620*/  UMOV UR5, 0x40000040 ;  /* 0x4000004000057882 */ /* 0x000fd40000000000 */
[----:B------:R-:W-:Y:S01]  /*1630*/  HGMMA.64x128x16.F32 R24, gdesc[UR4].tnspA.tnspB, R24 ;  /* 0x61e00000041879f0 */ /* 0x000fe20008700818 */
        /* <DEDUP_REMOVED lines=15> */
[----:B------:R-:W-:Y:S01]  /*1730*/  HGMMA.64x128x16.F32 R24, gdesc[UR4].tnspA.tnspB, R24, gsb0 ;  /* 0x61e00000041879f0 */ /* 0x000fe20008000818 */
[----:B------:R-:W-:-:S05]  /*1740*/  UMOV UR4, 0x1 ;  /* 0x0000000100047882 */ /* 0x000fca0000000000 */
.L_x_14:
[----:B0-----:R-:W-:-:S05]  /*1750*/  VIMNMX R5, R9, 0x1, PT ;  /* 0x0000000109057848 */ /* 0x001fca0003fe0100 */
[----:B------:R-:W-:-:S05]  /*1760*/  IMAD.IADD R5, R9, 0x1, -R5 ;  /* 0x0000000109057824 */ /* 0x000fca00078e0a05 */
[----:B------:R-:W-:-:S13]  /*1770*/  ISETP.GE.AND P0, PT, R5, 0x1, PT ;  /* 0x000000010500780c */ /* 0x000fda0003f06270 */
[----:B------:R-:W-:Y:S05]  /*1780*/  @!P0 BRA `(.L_x_17) ;  /* 0x0000000400448947 */ /* 0x000fea0003800000 */
[----:B------:R-:W0:Y:S01]  /*1790*/  S2UR UR6, SR_CgaCtaId ;  /* 0x00000000000679c3 */ /* 0x000e220000008800 */
[----:B------:R-:W-:Y:S01]  /*17a0*/  UMOV UR5, 0x400 ;  /* 0x0000040000057882 */ /* 0x000fe20000000000 */
[----:B------:R-:W-:Y:S01]  /*17b0*/  LOP3.LUT R10, R3, 0x1, RZ, 0xfc, !PT ;  /* 0x00000001030a7812 */ /* 0x000fe200078efcff */
[----:B------:R-:W-:Y:S01]  /*17c0*/  IMAD.MOV.U32 R9, RZ, RZ, RZ ;  /* 0x000000ffff097224 */ /* 0x000fe200078e00ff */
[----:B------:R-:W-:Y:S01]  /*17d0*/  UISETP.NE.U32.AND UP0, UPT, UR4, URZ, UPT ;  /* 0x0000003f0400728c */ /* 0x000fe2000bf05070 */
[----:B------:R-:W-:Y:S01]  /*17e0*/  IMAD.MOV.U32 R6, RZ, RZ, RZ ;  /* 0x000000ffff067224 */ /* 0x000fe200078e00ff */
[----:B0-----:R-:W-:-:S04]  /*17f0*/  ULEA UR7, UR6, UR5, 0x18 ;  /* 0x0000000506077291 */ /* 0x001fc8000f8ec03f */
[----:B------:R-:W-:-:S04]  /*1800*/  UIADD3 UR5, UR7, 0x1c000, URZ ;  /* 0x0001c00007057890 */ /* 0x000fc8000fffe03f */
[----:B------:R-:W-:Y:S02]  /*1810*/  USHF.R.U32.HI UR6, URZ, 0x4, UR5 ;  /* 0x000000043f067899 */ /* 0x000fe40008011605 */
[----:B------:R-:W-:Y:S02]  /*1820*/  USHF.R.U32.HI UR5, URZ, 0x4, UR7 ;  /* 0x000000043f057899 */ /* 0x000fe40008011607 */
[----:B------:R-:W-:Y:S02]  /*1830*/  ULOP3.LUT UR6, UR6, 0x3fff, URZ, 0xc0, !UPT ;  /* 0x00003fff06067892 */ /* 0x000fe4000f8ec03f */
[----:B------:R-:W-:Y:S02]  /*1840*/  ULOP3.LUT UR14, UR5, 0x3fff, URZ, 0xc0, !UPT ;  /* 0x00003fff050e7892 */ /* 0x000fe4000f8ec03f */
[----:B------:R-:W-:-:S12]  /*1850*/  ULOP3.LUT UR15, UR6, 0x2000000, URZ, 0xfc, !UPT ;  /* 0x02000000060f7892 */ /* 0x000fd8000f8efc3f */
.L_x_22:
[----:B------:R-:W-:-:S13]  /*1860*/  ISETP.NE.AND P1, PT, R10, 0x3, PT ;  /* 0x000000030a00780c */ /* 0x000fda0003f25270 */
[----:B------:R-:W-:Y:S05]  /*1870*/  @!P1 BRA `(.L_x_18) ;  /* 0x0000000000049947 */ /* 0x000fea0003800000 */
[----:B------:R-:W-:Y:S01]  /*1880*/  BPT.TRAP 0x1 ;  /* 0x000000040000795c */ /* 0x000fe20000300000 */
.L_x_18:
[----:B------:R-:W-:Y:S01]  /*1890*/  SHF.L.U32 R7, R9, 0x1f, RZ ;  /* 0x0000001f09077819 */ /* 0x000fe200000006ff */
[----:B------:R-:W-:-:S12]  /*18a0*/  ULEA UR5, UR4, UR7, 0x3 ;  /* 0x0000000704057291 */ /* 0x000fd8000f8e183f */
.L_x_19:
[----:B0-----:R-:W-:-:S04]  /*18b0*/  IMAD.U32 R8, RZ, RZ, UR5 ;  /* 0x00000005ff087e24 */ /* 0x001fc8000f8e00ff */
[----:B------:R0:W1:Y:S03]  /*18c0*/  SYNCS.PHASECHK.TRANS64.TRYWAIT P0, [R8+URZ+0x38000], R7 ;  /* 0x03800007080075a7 */ /* 0x000066000800017f */
[----:B-1----:R-:W-:Y:S05]  /*18d0*/  @!P0 NANOSLEEP.SYNCS 0x989680 ;  /* 0x009896800000895d */ /* 0x002fea0003900000 */
[----:B------:R-:W1:Y:S02]  /*18e0*/  @!P0 SYNCS.PHASECHK.TRANS64 P0, [R8+URZ+0x38000], R7 ;  /* 0x03800007080085a7 */ /* 0x000e64000800007f */
[----:B-1----:R-:W-:Y:S05]  /*18f0*/  @!P0 BRA `(.L_x_19) ;  /* 0xfffffffc00ec8947 */ /* 0x002fea000383ffff */
[----:B------:R-:W-:Y:S01]  /*1900*/  ULEA UR5, UR4, UR14, 0xa ;  /* 0x0000000e04057291 */ /* 0x000fe2000f8e503f */
[----:B------:R-:W-:Y:S01]  /*1910*/  WARPGROUP.ARRIVE ;  /* 0x00000000000079c5 */ /* 0x000fe20000000000 */
[----:B------:R-:W-:Y:S01]  /*1920*/  ULEA UR6, UR4, UR15, 0xa ;  /* 0x0000000f04067291 */ /* 0x000fe2000f8e503f */
[----:B------:R-:W-:Y:S01]  /*1930*/  UMOV UR9, 0x40000040 ;  /* 0x4000004000097882 */ /* 0x000fe20000000000 */
[----:B------:R-:W-:-:S03]  /*1940*/  UMOV UR11, 0x40000040 ;  /* 0x40000040000b7882 */ /* 0x000fc60000000000 */
[----:B------:R-:W-:Y:S02]  /*1950*/  UMOV UR8, UR5 ;  /* 0x0000000500087c82 */ /* 0x000fe40008000000 */
[----:B------:R-:W-:Y:S02]  /*1960*/  UMOV UR10, UR6 ;  /* 0x00000006000a7c82 */ /* 0x000fe40008000000 */
[----:B------:R-:W-:Y:S01]  /*1970*/  HGMMA.64x128x16.F32 R88, gdesc[UR8].tnspA.tnspB, R88, UP0 ;  /* 0x61e00000085879f0 */ /* 0x000fe2000bf00858 */
[----:B------:R-:W-:Y:S01]  /*1980*/  UIADD3 UR8, UR5, 0x200, URZ ;  /* 0x0000020005087890 */ /* 0x000fe2000fffe03f */
[----:B------:R-:W-:-:S10]  /*1990*/  UMOV UR9, 0x40000040 ;  /* 0x4000004000097882 */ /* 0x000fd40000000000 */
[----:B------:R-:W-:Y:S01]  /*19a0*/  HGMMA.64x128x16.F32 R24, gdesc[UR8].tnspA.tnspB, R24, UP0 ;  /* 0x61e00000081879f0 */ /* 0x000fe2000bf00818 */
        /* <DEDUP_REMOVED lines=23> */
[----:B------:R-:W-:Y:S03]  /*1b20*/  HGMMA.64x128x16.F32 R24, gdesc[UR8].tnspA.tnspB, R24, gsb0 ;  /* 0x61e00000081879f0 */ /* 0x000fe60008000818 */
[----:B------:R-:W-:Y:S02]  /*1b30*/  WARPGROUP.DEPBAR.LE gsb0, 0x1 ;  /* 0x00008000000079c5 */ /* 0x000fe40000010100 */
[----:B------:R-:W-:Y:S05]  /*1b40*/  @!P1 BRA `(.L_x_20) ;  /* 0x0000000000049947 */ /* 0x000fea0003800000 */
[----:B------:R-:W-:Y:S01]  /*1b50*/  BPT.TRAP 0x1 ;  /* 0x000000040000795c */ /* 0x000fe20000300000 */
.L_x_20:
[----:B------:R-:W-:-:S13]  /*1b60*/  ISETP.NE.AND P0, PT, R19, RZ, PT ;  /* 0x000000ff1300720c */ /* 0x000fda0003f05270 */
[----:B0-----:R-:W-:-:S05]  /*1b70*/  @P0 LEA R7, R6, UR7, 0x3 ;  /* 0x0000000706070c11 */ /* 0x001fca000f8e18ff */
[----:B------:R-:W-:-:S05]  /*1b80*/  @P0 VIADD R7, R7, 0x38038 ;  /* 0x0003803807070836 */ /* 0x000fca0000000000 */
[----:B------:R-:W-:-:S04]  /*1b90*/  @P0 PRMT R7, R4, 0x654, R7 ;  /* 0x0000065404070816 */ /* 0x000fc80000000007 */
[----:B------:R0:W-:Y:S01]  /*1ba0*/  @P0 SYNCS.ARRIVE.TRANS64.RED.A1T0 RZ, [R7+URZ], RZ ;  /* 0x000000ff07ff09a7 */ /* 0x0001e2000810043f */
[----:B------:R-:W-:-:S13]  /*1bb0*/  ISETP.GT.U32.AND P0, PT, R3, 0x1, PT ;  /* 0x000000010300780c */ /* 0x000fda0003f04070 */
[----:B0-----:R-:W-:Y:S05]  /*1bc0*/  @P0 BRA `(.L_x_21) ;  /* 0x0000000000040947 */ /* 0x001fea0003800000 */
[----:B------:R-:W-:Y:S01]  /*1bd0*/  BPT.TRAP 0x1 ;  /* 0x000000040000795c */ /* 0x000fe20000300000 */
.L_x_21:
[----:B------:R-:W-:Y:S01]  /*1be0*/  UIADD3 UR4, UR4, 0x1, URZ ;  /* 0x0000000104047890 */ /* 0x000fe2000fffe03f */
[C---:B------:R-:W-:Y:S01]  /*1bf0*/  ISETP.GT.AND P1, PT, R5.reuse, 0x1, PT ;  /* 0x000000010500780c */ /* 0x040fe20003f24270 */
[----:B------:R-:W-:Y:S02]  /*1c00*/  VIADD R6, R6, 0x1 ;  /* 0x0000000106067836 */ /* 0x000fe40000000000 */
[----:B------:R-:W-:Y:S01]  /*1c10*/  UISETP.NE.AND UP0, UPT, UR4, 0x7, UPT ;  /* 0x000000070400788c */ /* 0x000fe2000bf05270 */
[----:B------:R-:W-:Y:S02]  /*1c20*/  VIADD R5, R5, 0xffffffff ;  /* 0xffffffff05057836 */ /* 0x000fe40000000000 */
[C---:B------:R-:W-:Y:S01]  /*1c30*/  ISETP.NE.AND P0, PT, R6.reuse, 0x7, PT ;  /* 0x000000070600780c */ /* 0x040fe20003f05270 */
[----:B------:R-:W-:Y:S02]  /*1c40*/  USEL UR5, URZ, 0x1, UP0 ;  /* 0x000000013f057887 */ /* 0x000fe40008000000 */
[----:B------:R-:W-:Y:S01]  /*1c50*/  USEL UR4, UR4, URZ, UP0 ;  /* 0x0000003f04047287 */ /* 0x000fe20008000000 */
[----:B------:R-:W-:Y:S01]  /*1c60*/  SEL R6, R6, RZ, P0 ;  /* 0x000000ff06067207 */ /* 0x000fe20000000000 */
[----:B------:R-:W-:-:S02]  /*1c70*/  UPLOP3.LUT UP0, UPT, UPT, UPT, UPT, 0x80, 0x0 ;  /* 0x000000000000789c */ /* 0x000fc40003f0f070 */
[----:B------:R-:W-:Y:S01]  /*1c80*/  LOP3.LUT R9, R9, UR5, RZ, 0x3c, !PT ;  /* 0x0000000509097c12 */ /* 0x000fe2000f8e3cff */
[----:B------:R-:W-:Y:S08]  /*1c90*/  @P1 BRA `(.L_x_22) ;  /* 0xfffffff800f01947 */ /* 0x000ff0000383ffff */
.L_x_17:
[----:B------:R-:W0:Y:S01]  /*1ca0*/  LDC R5, c[0x0][0x294] ;  /* 0x0000a500ff057b82 */ /* 0x000e220000000800 */
[----:B------:R-:W-:Y:S02]  /*1cb0*/  WARPGROUP.DEPBAR.LE gsb0, 0x0 ;  /* 0x00008000000079c5 */ /* 0x000fe40000010000 */
[----:B0-----:R-:W-:-:S13]  /*1cc0*/  ISETP.GE.AND P0, PT, R5, 0x1, PT ;  /* 0x000000010500780c */ /* 0x001fda0003f06270 */
[----:B------:R-:W-:Y:S05]  /*1cd0*/  @!P0 BRA `(.L_x_23) ;  /* 0x0000000000748947 */ /* 0x000fea0003800000 */
[----:B------:R-:W-:-:S04]  /*1ce0*/  LOP3.LUT R6, R3, 0x1, RZ, 0xfc, !PT ;  /* 0x0000000103067812 */ /* 0x000fc800078efcff */
[----:B------:R-:W-:-:S13]  /*1cf0*/  ISETP.NE.AND P0, PT, R6, 0x3, PT ;  /* 0x000000030600780c */ /* 0x000fda0003f05270 */
[----:B------:R-:W-:Y:S05]  /*1d00*/  @!P0 BRA `(.L_x_24) ;  /* 0x0000000000048947 */ /* 0x000fea0003800000 */
[----:B------:R-:W-:Y:S01]  /*1d10*/  BPT.TRAP 0x1 ;  /* 0x000000040000795c */ /* 0x000fe20000300000 */
.L_x_24:
[----:B------:R-:W-:Y:S01]  /*1d20*/  ISETP.NE.AND P0, PT, R19, RZ, PT ;  /* 0x000000ff1300720c */ /* 0x000fe20003f05270 */
[----:B------:R-:W-:Y:S01]  /*1d30*/  BSSY B0, `(.L_x_25) ;  /* 0x0000015000007945 */ /* 0x000fe20003800000 */
[----:B------:R-:W-:-:S11]  /*1d40*/  ISETP.GT.U32.AND P1, PT, R3, 0x1, PT ;  /* 0x000000010300780c */ /* 0x000fd60003f24070 */
[----:B------:R-:W-:Y:S05]  /*1d50*/  @!P0 BRA `(.L_x_26) ;  /* 0x0000000000488947 */ /* 0x000fea0003800000 */
[----:B------:R-:W-:Y:S01]  /*1d60*/  VIADD R5, R5, 0x3f ;  /* 0x0000003f05057836 */ /* 0x000fe20000000000 */
[----:B------:R-:W0:Y:S04]  /*1d70*/  S2R R9, SR_CgaCtaId ;  /* 0x0000000000097919 */ /* 0x000e280000008800 */
[----:B------:R-:W-:-:S04]  /*1d80*/  SHF.R.S32.HI R6, RZ, 0x1f, R5 ;  /* 0x0000001fff067819 */ /* 0x000fc80000011405 */
[----:B------:R-:W-:-:S04]  /*1d90*/  LEA.HI R6, R6, R5, RZ, 0x6 ;  /* 0x0000000506067211 */ /* 0x000fc800078f30ff */
[----:B------:R-:W-:-:S04]  /*1da0*/  SHF.R.S32.HI R6, RZ, 0x6, R6 ;  /* 0x00000006ff067819 */ /* 0x000fc80000011406 */
[----:B------:R-:W-:-:S05]  /*1db0*/  VIMNMX R3, R6, 0x1, PT ;  /* 0x0000000106037848 */ /* 0x000fca0003fe0100 */
[----:B------:R-:W-:-:S04]  /*1dc0*/  IMAD.IADD R5, R6, 0x1, -R3 ;  /* 0x0000000106057824 */ /* 0x000fc800078e0a03 */
[----:B------:R-:W-:Y:S01]  /*1dd0*/  IMAD.WIDE.U32 R6, R5, 0x24924925, RZ ;  /* 0x2492492505067825 */ /* 0x000fe200078e00ff */
[----:B------:R-:W-:-:S03]  /*1de0*/  MOV R6, 0x400 ;  /* 0x0000040000067802 */ /* 0x000fc60000000f00 */
[----:B------:R-:W-:Y:S01]  /*1df0*/  IMAD.IADD R3, R5, 0x1, -R7 ;  /* 0x0000000105037824 */ /* 0x000fe200078e0a07 */
[----:B0-----:R-:W-:-:S04]  /*1e00*/  LEA R6, R9, R6, 0x18 ;  /* 0x0000000609067211 */ /* 0x001fc800078ec0ff */
[----:B------:R-:W-:-:S04]  /*1e10*/  LEA.HI R3, R3, R7, RZ, 0x1f ;  /* 0x0000000703037211 */ /* 0x000fc800078ff8ff */
[----:B------:R-:W-:-:S05]  /*1e20*/  SHF.R.U32.HI R3, RZ, 0x2, R3 ;  /* 0x00000002ff037819 */ /* 0x000fca0000011603 */
[----:B------:R-:W-:-:S04]  /*1e30*/  IMAD R3, R3, -0x7, R5 ;  /* 0xfffffff903037824 */ /* 0x000fc800078e0205 */
[----:B------:R-:W-:-:S04]  /*1e40*/  IMAD R3, R3, 0x8, R6 ;  /* 0x0000000803037824 */ /* 0x000fc800078e0206 */
[----:B------:R-:W-:-:S05]  /*1e50*/  VIADD R3, R3, 0x38038 ;  /* 0x0003803803037836 */ /* 0x000fca0000000000 */
[----:B------:R-:W-:-:S04]  /*1e60*/  PRMT R3, R4, 0x654, R3 ;  /* 0x0000065404037816 */ /* 0x000fc80000000003 */
[----:B------:R0:W-:Y:S03]  /*1e70*/  SYNCS.ARRIVE.TRANS64.RED.A1T0 RZ, [R3+URZ], RZ ;  /* 0x000000ff03ff79a7 */ /* 0x0001e6000810043f */
.L_x_26:
[----:B------:R-:W-:Y:S05]  /*1e80*/  BSYNC B0 ;  /* 0x0000000000007941 */ /* 0x000fea0003800000 */
.L_x_25:
[----:B------:R-:W-:Y:S05]  /*1e90*/  @P1 BRA `(.L_x_23) ;  /* 0x0000000000041947 */ /* 0x000fea0003800000 */
[----:B------:R-:W-:Y:S01]  /*1ea0*/  BPT.TRAP 0x1 ;  /* 0x000000040000795c */ /* 0x000fe20000300000 */
.L_x_23:
[----:B0-----:R-:W0:Y:S01]  /*1eb0*/  S2R R3, SR_TID.X ;  /* 0x0000000000037919 */ /* 0x001e220000002100 */
[----:B------:R-:W1:Y:S01]  /*1ec0*/  LDC.64 R18, c[0x0][0x280] ;  /* 0x0000a000ff127b82 */ /* 0x000e620000000a00 */
[----:B------:R-:W4:Y:S07]  /*1ed0*/  S2R R11, SR_CTAID.X ;  /* 0x00000000000b7919 */ /* 0x000f2e0000002500 */
[----:B------:R-:W2:Y:S01]  /*1ee0*/  LDC.64 R166, c[0x0][0x658] ;  /* 0x00019600ffa67b82 */ /* 0x000ea20000000a00 */
[----:B0-----:R-:W-:-:S04]  /*1ef0*/  SHF.R.S32.HI R4, RZ, 0x1f, R3 ;  /* 0x0000001fff047819 */ /* 0x001fc80000011403 */
[----:B------:R-:W-:Y:S01]  /*1f00*/  LEA.HI R4, R4, R3, RZ, 0x7 ;  /* 0x0000000304047211 */ /* 0x000fe200078f38ff */
[----:B----4-:R-:W-:-:S03]  /*1f10*/  IMAD.SHL.U32 R10, R11, 0x80, RZ ;  /* 0x000000800b0a7824 */ /* 0x010fc600078e00ff */
[----:B------:R-:W-:Y:S02]  /*1f20*/  LOP3.LUT R4, R4, 0xffffff80, RZ, 0xc0, !PT ;  /* 0xffffff8004047812 */ /* 0x000fe400078ec0ff */
[----:B-1----:R-:W-:-:S03]  /*1f30*/  ISETP.GE.AND P0, PT, R10, R18, PT ;  /* 0x000000120a00720c */ /* 0x002fc60003f06270 */
[----:B------:R-:W-:-:S05]  /*1f40*/  IMAD.IADD R8, R3, 0x1, -R4 ;  /* 0x0000000103087824 */ /* 0x000fca00078e0a04 */
[----:B------:R-:W-:-:S04]  /*1f50*/  SHF.R.S32.HI R7, RZ, 0x1f, R8 ;  /* 0x0000001fff077819 */ /* 0x000fc80000011408 */
[CC--:B------:R-:W-:Y:S02]  /*1f60*/  LEA.HI R3, R7.reuse, R8.reuse, RZ, 0x2 ;  /* 0x0000000807037211 */ /* 0x0c0fe400078f10ff */
[----:B------:R-:W-:Y:S02]  /*1f70*/  LEA.HI R6, R7, R8, RZ, 0x5 ;  /* 0x0000000807067211 */ /* 0x000fe400078f28ff */
[--C-:B------:R-:W-:Y:S02]  /*1f80*/  SHF.R.S32.HI R4, RZ, 0x2, R3.reuse ;  /* 0x00000002ff047819 */ /* 0x100fe40000011403 */
[----:B------:R-:W-:Y:S02]  /*1f90*/  SHF.R.S32.HI R5, RZ, 0x1f, R3 ;  /* 0x0000001fff057819 */ /* 0x000fe40000011403 */
[----:B------:R-:W-:Y:S02]  /*1fa0*/  LOP3.LUT R3, R3, 0xfffffffc, RZ, 0xc0, !PT ;  /* 0xfffffffc03037812 */ /* 0x000fe400078ec0ff */
[----:B------:R-:W-:-:S02]  /*1fb0*/  LEA.HI R5, R5, R4, RZ, 0x3 ;  /* 0x0000000405057211 */ /* 0x000fc400078f18ff */
[----:B------:R-:W-:Y:S01]  /*1fc0*/  SHF.R.S32.HI R9, RZ, 0x5, R6 ;  /* 0x00000005ff097819 */ /* 0x000fe20000011406 */
[----:B------:R-:W-:Y:S01]  /*1fd0*/  IMAD.IADD R8, R8, 0x1, -R3 ;  /* 0x0000000108087824 */ /* 0x000fe200078e0a03 */
[----:B------:R-:W-:-:S03]  /*1fe0*/  LOP3.LUT R5, R5, 0xfffffff8, RZ, 0xc0, !PT ;  /* 0xfffffff805057812 */ /* 0x000fc600078ec0ff */
[----:B------:R-:W-:Y:S02]  /*1ff0*/  IMAD.SHL.U32 R12, R8, 0x2, RZ ;  /* 0x00000002080c7824 */ /* 0x000fe400078e00ff */
[----:B------:R-:W-:-:S03]  /*2000*/  IMAD.IADD R4, R4, 0x1, -R5 ;  /* 0x0000000104047824 */ /* 0x000fc600078e0a05 */
[----:B------:R-:W-:Y:S02]  /*2010*/  SHF.R.S32.HI R13, RZ, 0x1f, R12 ;  /* 0x0000001fff0d7819 */ /* 0x000fe4000001140c */
[----:B------:R-:W-:-:S03]  /*2020*/  SHF.R.S32.HI R5, RZ, 0x1f, R4 ;  /* 0x0000001fff057819 */ /* 0x000fc60000011404 */
[----:B------:R-:W-:-:S04]  /*2030*/  IMAD.WIDE R158, R9, 0x10, R4 ;  /* 0x00000010099e7825 */ /* 0x000fc800078e0204 */
[----:B------:R-:W-:Y:S01]  /*2040*/  IMAD.WIDE R158, R11, 0x80, R158 ;  /* 0x000000800b9e7825 */ /* 0x000fe200078e029e */
[----:B--2---:R-:W-:Y:S06]  /*2050*/  @P0 EXIT ;  /* 0x000000000000094d */ /* 0x004fec0003800000 */
[----:B------:R-:W-:Y:S01]  /*2060*/  ULDC UR4, c[0x0][0x288] ;  /* 0x0000a20000047ab9 */ /* 0x000fe20000000800 */
[----:B------:R-:W-:Y:S01]  /*2070*/  IMAD.SHL.U32 R155, R16, 0x80, RZ ;  /* 0x00000080109b7824 */ /* 0x000fe200078e00ff */
[----:B------:R-:W-:Y:S01]  /*2080*/  ISETP.GE.AND P0, PT, R21, UR4, PT ;  /* 0x0000000415007c0c */ /* 0x000fe2000bf06270 */
[-C--:B------:R-:W-:Y:S01]  /*2090*/  IMAD.WIDE.U32 R6, R158, R166.reuse, R12 ;  /* 0x000000a69e067225 */ /* 0x080fe200078e000c */
[----:B------:R-:W-:Y:S01]  /*20a0*/  SHF.R.S32.HI R152, RZ, 0x1f, R21 ;  /* 0x0000001fff987819 */ /* 0x000fe20000011415 */
[----:B------:R-:W-:Y:S01]  /*20b0*/  ULDC.64 UR4, c[0x0][0x660] ;  /* 0x0001980000047ab9 */ /* 0x000fe20000000a00 */
[----:B------:R-:W-:Y:S01]  /*20c0*/  ISETP.GE.OR P0, PT, R155, R19, P0 ;  /* 0x000000139b00720c */ /* 0x000fe20000706670 */
[----:B------:R-:W-:Y:S01]  /*20d0*/  IMAD R3, R159, R166, RZ ;  /* 0x000000a69f037224 */ /* 0x000fe200078e02ff */
[----:B------:R-:W-:Y:S01]  /*20e0*/  SHF.R.S32.HI R153, RZ, 0x1f, R155 ;  /* 0x0000001fff997819 */ /* 0x000fe2000001149b */
[----:B------:R-:W-:Y:S01]  /*20f0*/  IMAD R16, R152, UR4, RZ ;  /* 0x0000000498107c24 */ /* 0x000fe2000f8e02ff */
[----:B------:R-:W-:Y:S01]  /*2100*/  IADD3 R6, P1, R155, R6, RZ ;  /* 0x000000069b067210 */ /* 0x000fe20007f3e0ff */
[----:B------:R-:W-:-:S05]  /*2110*/  IMAD R3, R158, R167, R3 ;  /* 0x000000a79e037224 */ /* 0x000fca00078e0203 */
[----:B------:R-:W-:-:S03]  /*2120*/  IADD3.X R7, R153, R7, R3, P1, !PT ;  /* 0x0000000799077210 */ /* 0x000fc60000ffe403 */
[----:B------:R-:W-:Y:S05]  /*2130*/  @P0 EXIT ;  /* 0x000000000000094d */ /* 0x000fea0003800000 */
[----:B------:R-:W-:Y:S01]  /*2140*/  ULDC UR6, c[0x0][0x28c] ;  /* 0x0000a30000067ab9 */ /* 0x000fe20000000800 */
[C---:B------:R-:W-:Y:S01]  /*2150*/  IMAD R3, R21.reuse, UR5, R16 ;  /* 0x0000000515037c24 */ /* 0x040fe2000f8e0210 */
[----:B------:R-:W-:Y:S01]  /*2160*/  ISETP.GE.AND P0, PT, R162, UR6, PT ;  /* 0x00000006a2007c0c */ /* 0x000fe2000bf06270 */
[----:B------:R-:W-:Y:S01]  /*2170*/  ULDC UR6, c[0x0][0x290] ;  /* 0x0000a40000067ab9 */ /* 0x000fe20000000800 */
[----:B------:R-:W-:Y:S01]  /*2180*/  SHF.R.S32.HI R16, RZ, 0x1f, R14 ;  /* 0x0000001fff107819 */ /* 0x000fe2000001140e */
[----:B------:R-:W-:Y:S01]  /*2190*/  IMAD.WIDE.U32 R6, R21, UR4, R6 ;  /* 0x0000000415067c25 */ /* 0x000fe2000f8e0006 */
[----:B------:R-:W-:Y:S01]  /*21a0*/  ISETP.GE.OR P0, PT, R14, UR6, P0 ;  /* 0x000000060e007c0c */ /* 0x000fe20008706670 */
[----:B------:R-:W-:Y:S01]  /*21b0*/  ULDC.64 UR4, c[0x0][0x670] ;  /* 0x00019c0000047ab9 */ /* 0x000fe20000000a00 */
[----:B------:R-:W-:Y:S01]  /*21c0*/  SHF.R.S32.HI R15, RZ, 0x1f, R162 ;  /* 0x0000001fff0f7819 */ /* 0x000fe200000114a2 */
[----:B------:R-:W-:Y:S02]  /*21d0*/  IMAD.IADD R7, R7, 0x1, R3 ;  /* 0x0000000107077824 */ /* 0x000fe400078e0203 */
[----:B------:R-:W-:-:S02]  /*21e0*/  IMAD R11, R16, UR4, RZ ;  /* 0x00000004100b7c24 */ /* 0x000fc4000f8e02ff */
[----:B------:R-:W-:-:S04]  /*21f0*/  IMAD.WIDE.U32 R6, R14, UR4, R6 ;  /* 0x000000040e067c25 */ /* 0x000fc8000f8e0006 */
[----:B------:R-:W-:Y:S02]  /*2200*/  IMAD R11, R14, UR5, R11 ;  /* 0x000000050e0b7c24 */ /* 0x000fe4000f8e020b */
[----:B------:R-:W-:Y:S01]  /*2210*/  IMAD R3, R9, -0x10, -R10 ;  /* 0xfffffff009037824 */ /* 0x000fe200078e0a0a */
[----:B------:R-:W-:Y:S06]  /*2220*/  @P0 EXIT ;  /* 0x000000000000094d */ /* 0x000fec0003800000 */
[----:B------:R-:W-:Y:S01]  /*2230*/  ULDC.64 UR4, c[0x0][0x668] ;  /* 0x00019a0000047ab9 */ /* 0x000fe20000000a00 */
[----:B---3-5:R-:W-:Y:S01]  /*2240*/  FSETP.NEU.AND P1, PT, R2, RZ, PT ;  /* 0x000000ff0200720b */ /* 0x028fe20003f2d000 */
[----:B------:R-:W-:Y:S01]  /*2250*/  IMAD.IADD R7, R7, 0x1, R11 ;  /* 0x0000000107077824 */ /* 0x000fe200078e020b */
[----:B------:R-:W-:Y:S01]  /*2260*/  IADD3 R3, R3, R18, -R4 ;  /* 0x0000001203037210 */ /* 0x000fe20007ffe804 */
[----:B------:R-:W-:Y:S01]  /*2270*/  IMAD R5, R15, UR4, RZ ;  /* 0x000000040f057c24 */ /* 0x000fe2000f8e02ff */
[----:B------:R-:W-:Y:S01]  /*2280*/  SHF.L.U64.HI R157, R166, 0x6, R167 ;  /* 0x00000006a69d7819 */ /* 0x000fe200000102a7 */
[----:B------:R-:W-:Y:S01]  /*2290*/  IMAD R8, R8, -0x2, R19 ;  /* 0xfffffffe08087824 */ /* 0x000fe200078e0213 */
[----:B------:R-:W-:Y:S01]  /*22a0*/  SHF.L.U64.HI R167, R166, 0x3, R167 ;  /* 0x00000003a6a77819 */ /* 0x000fe200000102a7 */
[C---:B------:R-:W-:Y:S02]  /*22b0*/  IMAD R9, R162.reuse, UR5, R5 ;  /* 0x00000005a2097c24 */ /* 0x040fe4000f8e0205 */
[----:B------:R-:W-:Y:S01]  /*22c0*/  IMAD.WIDE.U32 R10, R162, UR4, R6 ;  /* 0x00000004a20a7c25 */ /* 0x000fe2000f8e0006 */
[----:B------:R-:W-:-:S03]  /*22d0*/  ULDC.64 UR4, c[0x0][0x640] ;  /* 0x0001900000047ab9 */ /* 0x000fc60000000a00 */
[----:B------:R-:W-:Y:S02]  /*22e0*/  IMAD.IADD R4, R8, 0x1, -R155 ;  /* 0x0000000108047824 */ /* 0x000fe400078e0a9b */
[----:B------:R-:W-:Y:S02]  /*22f0*/  IMAD R5, R15, UR4, RZ ;  /* 0x000000040f057c24 */ /* 0x000fe4000f8e02ff */
[----:B------:R-:W-:Y:S01]  /*2300*/  IMAD.SHL.U32 R20, R166, 0x40, RZ ;  /* 0x00000040a6147824 */ /* 0x000fe200078e00ff */
[----:B------:R-:W-:Y:S01]  /*2310*/  ISETP.GT.AND P5, PT, R4, RZ, PT ;  /* 0x000000ff0400720c */ /* 0x000fe20003fa4270 */
[----:B------:R-:W-:Y:S02]  /*2320*/  IMAD R161, R162, UR5, R5 ;  /* 0x00000005a2a17c24 */ /* 0x000fe4000f8e0205 */
[----:B------:R-:W-:Y:S01]  /*2330*/  IMAD.SHL.U32 R156, R166, 0x8, RZ ;  /* 0x00000008a69c7824 */ /* 0x000fe200078e00ff */
[----:B------:R-:W-:Y:S01]  /*2340*/  ISETP.GT.AND P0, PT, R3, RZ, P5 ;  /* 0x000000ff0300720c */ /* 0x000fe20002f04270 */
[----:B------:R-:W-:Y:S01]  /*2350*/  IMAD.IADD R23, R11, 0x1, R9 ;  /* 0x000000010b177824 */ /* 0x000fe200078e0209 */
[----:B------:R-:W-:Y:S11]  /*2360*/  @!P1 BRA `(.L_x_27) ;  /* 0x00000064000c9947 */ /* 0x000ff60003800000 */
[----:B------:R-:W-:Y:S01]  /*2370*/  IADD3 R6, P1, R155, R12, RZ ;  /* 0x0000000c9b067210 */ /* 0x000fe20007f3e0ff */
[----:B------:R-:W-:Y:S01]  /*2380*/  ULDC.64 UR6, c[0x0][0x638] ;  /* 0x00018e0000067ab9 */ /* 0x000fe20000000a00 */
[----:B------:R-:W-:Y:S01]  /*2390*/  ULDC.64 UR8, c[0x0][0x648] ;  /* 0x0001920000087ab9 */ /* 0x000fe20000000a00 */
[----:B------:R-:W-:Y:S01]  /*23a0*/  IMAD R152, R152, UR6, RZ ;  /* 0x0000000698987c24 */ /* 0x000fe2000f8e02ff */
[----:B------:R-:W-:Y:S01]  /*23b0*/  ULDC.64 UR10, c[0x0][0x630] ;  /* 0x00018c00000a7ab9 */ /* 0x000fe20000000a00 */
[----:B------:R-:W-:Y:S01]  /*23c0*/  IMAD.X R7, R153, 0x1, R13, P1 ;  /* 0x0000000199077824 */ /* 0x000fe200008e060d */
[----:B------:R-:W-:Y:S01]  /*23d0*/  ULDC.64 UR14, c[0x0][0x628] ;  /* 0x00018a00000e7ab9 */ /* 0x000fe20000000a00 */
[C---:B------:R-:W-:Y:S02]  /*23e0*/  IMAD R152, R21.reuse, UR7, R152 ;  /* 0x0000000715987c24 */ /* 0x040fe4000f8e0298 */
[----:B------:R-:W-:-:S04]  /*23f0*/  IMAD.WIDE.U32 R6, R21, UR6, R6 ;  /* 0x0000000615067c25 */ /* 0x000fc8000f8e0006 */
[----:B------:R-:W-:Y:S02]  /*2400*/  IMAD R5, R16, UR8, RZ ;  /* 0x0000000810057c24 */ /* 0x000fe4000f8e02ff */
[----:B------:R-:W-:Y:S02]  /*2410*/  IMAD.IADD R7, R7, 0x1, R152 ;  /* 0x0000000107077824 */ /* 0x000fe400078e0298 */
[C---:B------:R-:W-:Y:S02]  /*2420*/  IMAD R154, R14.reuse, UR9, R5 ;  /* 0x000000090e9a7c24 */ /* 0x040fe4000f8e0205 */
[----:B------:R-:W-:-:S04]  /*2430*/  IMAD.WIDE.U32 R6, R14, UR8, R6 ;  /* 0x000000080e067c25 */ /* 0x000fc8000f8e0006 */
[----:B------:R-:W-:Y:S02]  /*2440*/  IMAD.IADD R7, R7, 0x1, R154 ;  /* 0x0000000107077824 */ /* 0x000fe400078e029a */
[----:B------:R-:W-:Y:S02]  /*2450*/  IMAD R5, R159, UR10, RZ ;  /* 0x0000000a9f057c24 */ /* 0x000fe4000f8e02ff */
[----:B------:R-:W-:-:S04]  /*2460*/  IMAD.WIDE.U32 R16, R162, UR4, R6 ;  /* 0x00000004a2107c25 */ /* 0x000fc8000f8e0006 */
[----:B------:R-:W-:Y:S02]  /*2470*/  IMAD.IADD R19, R161, 0x1, R17 ;  /* 0x00000001a1137824 */ /* 0x000fe400078e0211 */
[----:B------:R-:W-:Y:S02]  /*2480*/  IMAD.MOV.U32 R18, RZ, RZ, R16 ;  /* 0x000000ffff127224 */ /* 0x000fe400078e0010 */
[C---:B------:R-:W-:Y:S02]  /*2490*/  IMAD R15, R158.reuse, UR11, R5 ;  /* 0x0000000b9e0f7c24 */ /* 0x040fe4000f8e0205 */
[----:B------:R-:W-:-:S04]  /*24a0*/  IMAD.WIDE.U32 R6, R158, UR10, R18 ;  /* 0x0000000a9e067c25 */ /* 0x000fc8000f8e0012 */
[----:B------:R-:W-:Y:S01]  /*24b0*/  IMAD.IADD R5, R7, 0x1, R15 ;  /* 0x0000000107057824 */ /* 0x000fe200078e020f */
[----:B------:R-:W-:-:S04]  /*24c0*/  LEA R8, P1, R6, UR14, 0x1 ;  /* 0x0000000e06087c11 */ /* 0x000fc8000f8208ff */
[----:B------:R-:W-:-:S05]  /*24d0*/  LEA.HI.X R9, R6, UR15, R5, 0x1, P1 ;  /* 0x0000000f06097c11 */ /* 0x000fca00088f0c05 */
[----:B------:R0:W2:Y:S01]  /*24e0*/  @P0 LDG.E.LTC128B.U16 R5, desc[UR12][R8.64] ;  /* 0x0000000c08050981 */ /* 0x0000a2000c1e1520 */
[----:B------:R-:W-:Y:S01]  /*24f0*/  IMAD.WIDE.U32 R162, R162, UR4, RZ ;  /* 0x00000004a2a27c25 */ /* 0x000fe2000f8e00ff */
[----:B------:R-:W-:Y:S01]  /*2500*/  ULDC.64 UR4, c[0x0][0x650] ;  /* 0x0001940000047ab9 */ /* 0x000fe20000000a00 */
[----:B------:R-:W-:Y:S01]  /*2510*/  ISETP.GT.AND P4, PT, R4, 0x1, PT ;  /* 0x000000010400780c */ /* 0x000fe20003f84270 */
[----:B------:R-:W-:Y:S01]  /*2520*/  BSSY B0, `(.L_x_28) ;  /* 0x0000019000007945 */ /* 0x000fe20003800000 */
[----:B------:R-:W-:Y:S02]  /*2530*/  IMAD.IADD R161, R163, 0x1, R161 ;  /* 0x00000001a3a17824 */ /* 0x000fe400078e02a1 */
[----:B------:R-:W-:-:S04]  /*2540*/  IMAD.MOV.U32 R160, RZ, RZ, R162 ;  /* 0x000000ffffa07224 */ /* 0x000fc800078e00a2 */
[----:B------:R-:W-:-:S04]  /*2550*/  IMAD.WIDE.U32 R6, R158, UR10, R160 ;  /* 0x0000000a9e067c25 */ /* 0x000fc8000f8e00a0 */
[----:B------:R-:W-:Y:S02]  /*2560*/  IMAD.IADD R7, R15, 0x1, R7 ;  /* 0x000000010f077824 */ /* 0x000fe400078e0207 */
[----:B------:R-:W-:-:S04]  /*2570*/  IMAD.WIDE.U32 R6, R14, UR8, R6 ;  /* 0x000000080e067c25 */ /* 0x000fc8000f8e0006 */
[----:B------:R-:W-:Y:S02]  /*2580*/  IMAD.IADD R7, R154, 0x1, R7 ;  /* 0x000000019a077824 */ /* 0x000fe400078e0207 */
[----:B------:R-:W-:-:S04]  /*2590*/  IMAD.WIDE.U32 R6, R21, UR6, R6 ;  /* 0x0000000615067c25 */ /* 0x000fc8000f8e0006 */
[----:B------:R-:W-:Y:S01]  /*25a0*/  IMAD.IADD R22, R152, 0x1, R7 ;  /* 0x0000000198167824 */ /* 0x000fe200078e0207 */
[----:B0-----:R-:W-:Y:S02]  /*25b0*/  IADD3 R9, P2, P3, R155, R6, R12 ;  /* 0x000000069b097210 */ /* 0x001fe40007b5e00c */
[C---:B------:R-:W-:Y:S02]  /*25c0*/  LEA R6, P1, R10.reuse, UR4, 0x1 ;  /* 0x000000040a067c11 */ /* 0x040fe4000f8208ff */
[----:B------:R-:W-:Y:S02]  /*25d0*/  IADD3.X R22, R153, R22, R13, P2, P3 ;  /* 0x0000001699167210 */ /* 0x000fe400017e640d */
[----:B------:R-:W-:Y:S02]  /*25e0*/  LEA.HI.X R7, R10, UR5, R23, 0x1, P1 ;  /* 0x000000050a077c11 */ /* 0x000fe400088f0c17 */
[----:B------:R-:W-:Y:S02]  /*25f0*/  ISETP.GT.AND P1, PT, R3, RZ, P4 ;  /* 0x000000ff0300720c */ /* 0x000fe40002724270 */
[----:B------:R-:W-:-:S04]  /*2600*/  LEA R8, P2, R9, UR14, 0x1 ;  /* 0x0000000e09087c11 */ /* 0x000fc8000f8408ff */
[----:B------:R-:W-:Y:S01]  /*2610*/  LEA.HI.X R9, R9, UR15, R22, 0x1, P2 ;  /* 0x0000000f09097c11 */ /* 0x000fe200090f0c16 */
[----:B--2---:R-:W-:-:S05]  /*2620*/  HADD2.F32 R11, -RZ, R5.H0_H0 ;  /* 0x20000005ff0b7230 */ /* 0x004fca0000004100 */
[----:B------:R-:W-:-:S04]  /*2630*/  FMUL R11, R11, R2 ;  /* 0x000000020b0b7220 */ /* 0x000fc80000400000 */
[C---:B------:R-:W-:Y:S01]  /*2640*/  FFMA R11, R88.reuse, R0, R11 ;  /* 0x00000000580b7223 */ /* 0x040fe2000000000b */
[----:B------:R-:W-:-:S04]  /*2650*/  LOP3.LUT R88, R88, 0xfffffffd, RZ, 0xc0, !PT ;  /* 0xfffffffd58587812 */ /* 0x000fc800078ec0ff */
[----:B------:R-:W-:Y:S02]  /*2660*/  F2FP.F16.F32.PACK_AB R11, RZ, R11 ;  /* 0x0000000bff0b723e */ /* 0x000fe400000000ff */
[----:B------:R-:W-:-:S03]  /*2670*/  @P4 LOP3.LUT R88, R88, 0x2, RZ, 0xfc, !PT ;  /* 0x0000000258584812 */ /* 0x000fc600078efcff */
[----:B------:R0:W-:Y:S01]  /*2680*/  @P0 STG.E.U16 desc[UR12][R6.64], R11 ;  /* 0x0000000b06000986 */ /* 0x0001e2000c10150c */
[----:B------:R-:W-:Y:S05]  /*2690*/  @!P1 BRA `(.L_x_29) ;  /* 0x0000000000049947 */ /* 0x000fea0003800000 */
[----:B------:R1:W5:Y:S02]  /*26a0*/  LDG.E.LTC128B.U16 R5, desc[UR12][R8.64+0x2] ;  /* 0x0000020c08057981 */ /* 0x000364000c1e1520 */
.L_x_29:
[----:B------:R-:W-:Y:S05]  /*26b0*/  BSYNC B0 ;  /* 0x0000000000007941 */ /* 0x000fea0003800000 */
.L_x_28:
[----:B------:R-:W-:Y:S01]  /*26c0*/  USHF.L.U32 UR4, UR10, 0x3, URZ ;  /* 0x000000030a047899 */ /* 0x000fe2000800063f */
[----:B0----5:R-:W-:Y:S01]  /*26d0*/  HADD2.F32 R11, -RZ, R5.H0_H0 ;  /* 0x20000005ff0b7230 */ /* 0x021fe20000004100 */
[----:B------:R-:W-:Y:S01]  /*26e0*/  USHF.L.U64.HI UR5, UR10, 0x3, UR11 ;  /* 0x000000030a057899 */ /* 0x000fe2000801020b */
[----:B------:R-:W-:-:S03]  /*26f0*/  ISETP.GT.AND P0, PT, R3, 0x8, P5 ;  /* 0x000000080300780c */ /* 0x000fc60002f04270 */
[----:B------:R-:W-:Y:S02]  /*2700*/  IMAD.U32 R164, RZ, RZ, UR4 ;  /* 0x00000004ffa47e24 */ /* 0x000fe4000f8e00ff */
[----:B------:R-:W-:Y:S01]  /*2710*/  FMUL R22, R11, R2 ;  /* 0x000000020b167220 */ /* 0x000fe20000400000 */
[----:B------:R-:W-:-:S03]  /*2720*/  IMAD.U32 R165, RZ, RZ, UR5 ;  /* 0x00000005ffa57e24 */ /* 0x000fc6000f8e00ff */
[----:B------:R-:W-:Y:S01]  /*2730*/  FFMA R22, R89, R0, R22 ;  /* 0x0000000059167223 */ /* 0x000fe20000000016 */
[----:B------:R-:W-:Y:S01]  /*2740*/  IMAD.WIDE.U32 R10, R158, UR10, R164 ;  /* 0x0000000a9e0a7c25 */ /* 0x000fe2000f8e00a4 */
[----:B------:R-:W-:-:S03]  /*2750*/  PRMT R89, R5, 0x7610, R89 ;  /* 0x0000761005597816 */ /* 0x000fc60000000059 */
[----:B------:R-:W-:Y:S01]  /*2760*/  IMAD.IADD R15, R15, 0x1, R11 ;  /* 0x000000010f0f7824 */ /* 0x000fe200078e020b */
[----:B------:R-:W-:Y:S02]  /*2770*/  IADD3 R11, P2, R16, R10, RZ ;  /* 0x0000000a100b7210 */ /* 0x000fe40007f5e0ff */
[----:B------:R-:W-:-:S03]  /*2780*/  F2FP.F16.F32.PACK_AB R23, RZ, R22 ;  /* 0x00000016ff17723e */ /* 0x000fc600000000ff */
[----:B------:R-:W-:Y:S01]  /*2790*/  IMAD.X R166, R15, 0x1, R19, P2 ;  /* 0x000000010fa67824 */ /* 0x000fe200010e0613 */
[----:B------:R-:W-:Y:S02]  /*27a0*/  LEA R22, P2, R11, UR14, 0x1 ;  /* 0x0000000e0b167c11 */ /* 0x000fe4000f8408ff */
[----:B------:R-:W-:Y:S02]  /*27b0*/  PRMT R168, R23, 0x7610, R168 ;  /* 0x0000761017a87816 */ /* 0x000fe400000000a8 */
[----:B------:R-:W-:-:S03]  /*27c0*/  LEA.HI.X R23, R11, UR15, R166, 0x1, P2 ;  /* 0x0000000f0b177c11 */ /* 0x000fc600090f0ca6 */
[----:B------:R0:W-:Y:S04]  /*27d0*/  @P1 STG.E.U16 desc[UR12][R6.64+0x2], R168 ;  /* 0x000002a806001986 */ /* 0x0001e8000c10150c */
[----:B------:R2:W3:Y:S01]  /*27e0*/  @P0 LDG.E.LTC128B.U16 R89, desc[UR12][R22.64] ;  /* 0x0000000c16590981 */ /* 0x0004e2000c1e1520 */
[----:B------:R-:W-:Y:S01]  /*27f0*/  IADD3 R10, P1, R162, R10, RZ ;  /* 0x0000000aa20a7210 */ /* 0x000fe20007f3e0ff */
[----:B------:R-:W-:Y:S04]  /*2800*/  BSSY B0, `(.L_x_30) ;  /* 0x0000016000007945 */ /* 0x000fe80003800000 */
[----:B------:R-:W-:Y:S01]  /*2810*/  IMAD.X R11, R15, 0x1, R161, P1 ;  /* 0x000000010f0b7824 */ /* 0x000fe200008e06a1 */
[----:B------:R-:W-:Y:S01]  /*2820*/  SHF.L.U64.HI R15, R156, 0x1, R167 ;  /* 0x000000019c0f7819 */ /* 0x000fe200000102a7 */
[----:B------:R-:W-:-:S04]  /*2830*/  IMAD.WIDE.U32 R10, R14, UR8, R10 ;  /* 0x000000080e0a7c25 */ /* 0x000fc8000f8e000a */
[----:B------:R-:W-:Y:S02]  /*2840*/  IMAD.IADD R11, R154, 0x1, R11 ;  /* 0x000000019a0b7824 */ /* 0x000fe400078e020b */
[----:B------:R-:W-:-:S04]  /*2850*/  IMAD.WIDE.U32 R10, R21, UR6, R10 ;  /* 0x00000006150a7c25 */ /* 0x000fc8000f8e000a */
[----:B--2---:R-:W-:Y:S01]  /*2860*/  IMAD.IADD R23, R152, 0x1, R11 ;  /* 0x0000000198177824 */ /* 0x004fe200078e020b */
[----:B------:R-:W-:Y:S01]  /*2870*/  IADD3 R11, P2, P3, R155, R10, R12 ;  /* 0x0000000a9b0b7210 */ /* 0x000fe20007b5e00c */
[----:B---3--:R-:W-:-:S05]  /*2880*/  HADD2.F32 R5, -RZ, R89.H0_H0 ;  /* 0x20000059ff057230 */ /* 0x008fca0000004100 */
[----:B------:R-:W-:-:S04]  /*2890*/  FMUL R5, R5, R2 ;  /* 0x0000000205057220 */ /* 0x000fc80000400000 */
[----:B------:R-:W-:Y:S01]  /*28a0*/  FFMA R90, R90, R0, R5 ;  /* 0x000000005a5a7223 */ /* 0x000fe20000000005 */
[----:B------:R-:W-:-:S04]  /*28b0*/  IMAD.SHL.U32 R5, R156, 0x2, RZ ;  /* 0x000000029c057824 */ /* 0x000fc800078e00ff */
[----:B------:R-:W-:Y:S02]  /*28c0*/  F2FP.F16.F32.PACK_AB R156, RZ, R90 ;  /* 0x0000005aff9c723e */ /* 0x000fe400000000ff */
[----:B------:R-:W-:Y:S02]  /*28d0*/  IADD3 R22, P1, R5, R6, RZ ;  /* 0x0000000605167210 */ /* 0x000fe40007f3e0ff */
[----:B------:R-:W-:Y:S02]  /*28e0*/  IADD3.X R90, R153, R23, R13, P2, P3 ;  /* 0x00000017995a7210 */ /* 0x000fe400017e640d */
[----:B------:R-:W-:Y:S01]  /*28f0*/  ISETP.GT.AND P2, PT, R3, 0x8, P4 ;  /* 0x000000080300780c */ /* 0x000fe20002744270 */
[----:B------:R-:W-:Y:S01]  /*2900*/  IMAD.X R23, R15, 0x1, R7, P1 ;  /* 0x000000010f177824 */ /* 0x000fe200008e0607 */
[----:B------:R-:W-:-:S04]  /*2910*/  LEA R10, P3, R11, UR14, 0x1 ;  /* 0x0000000e0b0a7c11 */ /* 0x000fc8000f8608ff */
[----:B------:R0:W-:Y:S01]  /*2920*/  @P0 STG.E.U16 desc[UR12][R22.64], R156 ;  /* 0x0000009c16000986 */ /* 0x0001e2000c10150c */
[----:B------:R-:W-:-:S06]  /*2930*/  LEA.HI.X R11, R11, UR15, R90, 0x1, P3 ;  /* 0x0000000f0b0b7c11 */ /* 0x000fcc00098f0c5a */
[----:B------:R-:W-:Y:S05]  /*2940*/  @!P2 BRA `(.L_x_31) ;  /* 0x000000000004a947 */ /* 0x000fea0003800000 */
[----:B------:R2:W5:Y:S02]  /*2950*/  LDG.E.LTC128B.U16 R89, desc[UR12][R10.64+0x2] ;  /* 0x0000020c0a597981 */ /* 0x000564000c1e1520 */
.L_x_31:
[----:B------:R-:W-:Y:S05]  /*2960*/  BSYNC B0 ;  /* 0x0000000000007941 */ /* 0x000fea0003800000 */
.L_x_30:
[----:B-----5:R-:W-:Y:S01]  /*2970*/  HADD2.F32 R167, -RZ, R89.H0_H0 ;  /* 0x20000059ffa77230 */ /* 0x020fe20000004100 */
[----:B------:R-:W-:Y:S01]  /*2980*/  ISETP.GT.AND P3, PT, R4, 0x8, PT ;  /* 0x000000080400780c */ /* 0x000fe20003f64270 */
[----:B------:R-:W-:Y:S01]  /*2990*/  BSSY B0, `(.L_x_32) ;  /* 0x000000a000007945 */ /* 0x000fe20003800000 */
[----:B------:R-:W-:Y:S02]  /*29a0*/  LOP3.LUT R88, R88, 0xfffffffb, RZ, 0xc0, !PT ;  /* 0xfffffffb58587812 */ /* 0x000fe400078ec0ff */
[----:B------:R-:W-:Y:S01]  /*29b0*/  FMUL R90, R167, R2 ;  /* 0x00000002a75a7220 */ /* 0x000fe20000400000 */
[----:B------:R-:W-:-:S03]  /*29c0*/  ISETP.GT.AND P0, PT, R3, RZ, P3 ;  /* 0x000000ff0300720c */ /* 0x000fc60001f04270 */
[----:B------:R-:W-:-:S05]  /*29d0*/  FFMA R90, R91, R0, R90 ;  /* 0x000000005b5a7223 */ /* 0x000fca000000005a */
[----:B------:R-:W-:Y:S02]  /*29e0*/  F2FP.F16.F32.PACK_AB R90, RZ, R90 ;  /* 0x0000005aff5a723e */ /* 0x000fe400000000ff */
[----:B------:R-:W-:-:S03]  /*29f0*/  @P3 LOP3.LUT R88, R88, 0x4, RZ, 0xfc, !PT ;  /* 0x0000000458583812 */ /* 0x000fc600078efcff */
[----:B------:R3:W-:Y:S01]  /*2a00*/  @P2 STG.E.U16 desc[UR12][R22.64+0x2], R90 ;  /* 0x0000025a16002986 */ /* 0x0007e2000c10150c */
[----:B------:R-:W-:Y:S05]  /*2a10*/  @!P0 BRA `(.L_x_33) ;  /* 0x0000000000048947 */ /* 0x000fea0003800000 */
[----:B------:R4:W5:Y:S02]  /*2a20*/  LDG.E.LTC128B.U16 R89, desc[UR12][R8.64+0x10] ;  /* 0x0000100c08597981 */ /* 0x000964000c1e1520 */
.L_x_33:
[----:B------:R-:W-:Y:S05]  /*2a30*/  BSYNC B0 ;  /* 0x0000000000007941 */ /* 0x000fea0003800000 */
.L_x_32:
        /* <DEDUP_REMOVED lines=12> */
.L_x_35:
[----:B------:R-:W-:Y:S05]  /*2b00*/  BSYNC B0 ;  /* 0x0000000000007941 */ /* 0x000fea0003800000 */
.L_x_34:
[----:B0----5:R-:W-:Y:S01]  /*2b10*/  HADD2.F32 R91, -RZ, R89.H0_H0 ;  /* 0x20000059ff5b7230 */ /* 0x021fe20000004100 */
[----:B------:R-:W-:Y:S01]  /*2b20*/  IADD3 R167, P0, R158, 0x40, RZ ;  /* 0x000000409ea77810 */ /* 0x000fe20007f1e0ff */
[----:B------:R-:W-:Y:S03]  /*2b30*/  BSSY B0, `(.L_x_36) ;  /* 0x000000d000007945 */ /* 0x000fe60003800000 */
[----:B---3--:R-:W-:Y:S01]  /*2b40*/  FMUL R90, R91, R2 ;  /* 0x000000025b5a7220 */ /* 0x008fe20000400000 */
[----:B------:R-:W-:Y:S01]  /*2b50*/  IMAD.X R158, RZ, RZ, R159, P0 ;  /* 0x000000ffff9e7224 */ /* 0x000fe200000e069f */
[----:B------:R-:W-:Y:S02]  /*2b60*/  ISETP.GT.AND P0, PT, R3, 0x8, P3 ;  /* 0x000000080300780c */ /* 0x000fe40001f04270 */
[----:B------:R-:W-:Y:S01]  /*2b70*/  FFMA R90, R93, R0, R90 ;  /* 0x000000005d5a7223 */ /* 0x000fe2000000005a */
[----:B------:R-:W-:-:S04]  /*2b80*/  IMAD R158, R158, UR10, RZ ;  /* 0x0000000a9e9e7c24 */ /* 0x000fc8000f8e02ff */
[----:B------:R-:W-:Y:S01]  /*2b90*/  F2FP.F16.F32.PACK_AB R92, RZ, R90 ;  /* 0x0000005aff5c723e */ /* 0x000fe200000000ff */
[C---:B------:R-:W-:Y:S02]  /*2ba0*/  IMAD R169, R167.reuse, UR11, R158 ;  /* 0x0000000ba7a97c24 */ /* 0x040fe4000f8e029e */
[----:B------:R-:W-:Y:S02]  /*2bb0*/  IMAD.WIDE.U32 R90, R167, UR10, R160 ;  /* 0x0000000aa75a7c25 */ /* 0x000fe4000f8e00a0 */
[----:B------:R0:W-:Y:S02]  /*2bc0*/  @P1 STG.E.U16 desc[UR12][R6.64+0x12], R92 ;  /* 0x0000125c06001986 */ /* 0x0001e4000c10150c */
[----:B------:R-:W-:Y:S01]  /*2bd0*/  IMAD.IADD R93, R169, 0x1, R91 ;  /* 0x00000001a95d7824 */ /* 0x000fe200078e025b */
[----:B------:R-:W-:Y:S06]  /*2be0*/  @!P0 BRA `(.L_x_37) ;  /* 0x0000000000048947 */ /* 0x000fec0003800000 */
[----:B------:R3:W5:Y:S02]  /*2bf0*/  LDG.E.LTC128B.U16 R89, desc[UR12][R10.64+0x10] ;  /* 0x0000100c0a597981 */ /* 0x000764000c1e1520 */
.L_x_37:
[----:B------:R-:W-:Y:S05]  /*2c00*/  BSYNC B0 ;  /* 0x0000000000007941 */ /* 0x000fea0003800000 */
.L_x_36:
[----:B------:R-:W-:Y:S01]  /*2c10*/  IMAD.WIDE.U32 R158, R167, UR10, R164 ;  /* 0x0000000aa79e7c25 */ /* 0x000fe2000f8e00a4 */
[----:B------:R-:W-:Y:S03]  /*2c20*/  BSSY B0, `(.L_x_38) ;  /* 0x0000017000007945 */ /* 0x000fe60003800000 */
[----:B0-----:R-:W-:Y:S02]  /*2c30*/  IMAD.MOV.U32 R92, RZ, RZ, R90 ;  /* 0x000000ffff5c7224 */ /* 0x001fe400078e005a */
[----:B-----5:R-:W-:Y:S02]  /*2c40*/  HADD2.F32 R163, -RZ, R89.H0_H0 ;  /* 0x20000059ffa37230 */ /* 0x020fe40000004100 */
[----:B------:R-:W-:Y:S01]  /*2c50*/  IMAD.WIDE.U32 R90, R14, UR8, R92 ;  /* 0x000000080e5a7c25 */ /* 0x000fe2000f8e005c */
[----:B------:R-:W-:-:S03]  /*2c60*/  IADD3 R92, P1, R162, R158, RZ ;  /* 0x0000009ea25c7210 */ /* 0x000fc60007f3e0ff */
[----:B------:R-:W-:Y:S01]  /*2c70*/  FMUL R163, R163, R2 ;  /* 0x00000002a3a37220 */ /* 0x000fe20000400000 */
[----:B------:R-:W-:Y:S02]  /*2c80*/  IMAD.IADD R165, R169, 0x1, R159 ;  /* 0x00000001a9a57824 */ /* 0x000fe400078e029f */
[----:B------:R-:W-:Y:S02]  /*2c90*/  IMAD.IADD R91, R154, 0x1, R91 ;  /* 0x000000019a5b7824 */ /* 0x000fe400078e025b */
[----:B------:R-:W-:Y:S01]  /*2ca0*/  FFMA R163, R94, R0, R163 ;  /* 0x000000005ea37223 */ /* 0x000fe200000000a3 */
[----:B------:R-:W-:Y:S01]  /*2cb0*/  IMAD.X R93, R165, 0x1, R161, P1 ;  /* 0x00000001a55d7824 */ /* 0x000fe200008e06a1 */
[----:B------:R-:W-:Y:S01]  /*2cc0*/  ISETP.GT.AND P1, PT, R3, 0x8, P2 ;  /* 0x000000080300780c */ /* 0x000fe20001724270 */
[----:B------:R-:W-:Y:S02]  /*2cd0*/  IMAD.WIDE.U32 R90, R21, UR6, R90 ;  /* 0x00000006155a7c25 */ /* 0x000fe4000f8e005a */
[----:B------:R-:W-:-:S02]  /*2ce0*/  F2FP.F16.F32.PACK_AB R163, RZ, R163 ;  /* 0x000000a3ffa3723e */ /* 0x000fc400000000ff */
[----:B------:R-:W-:Y:S01]  /*2cf0*/  IMAD.WIDE.U32 R92, R14, UR8, R92 ;  /* 0x000000080e5c7c25 */ /* 0x000fe2000f8e005c */
[----:B------:R-:W-:Y:S02]  /*2d00*/  PRMT R14, R89, 0x7610, R14 ;  /* 0x00007610590e7816 */ /* 0x000fe4000000000e */
[----:B------:R0:W-:Y:S01]  /*2d10*/  @P0 STG.E.U16 desc[UR12][R22.64+0x10], R163 ;  /* 0x000010a316000986 */ /* 0x0001e2000c10150c */
[----:B------:R-:W-:Y:S01]  /*2d20*/  IMAD.IADD R161, R152, 0x1, R91 ;  /* 0x0000000198a17824 */ /* 0x000fe200078e025b */
[----:B------:R-:W-:Y:S01]  /*2d30*/  IADD3 R94, P0, P2, R155, R90, R12 ;  /* 0x0000005a9b5e7210 */ /* 0x000fe20007a1e00c */
[----:B------:R-:W-:-:S03]  /*2d40*/  IMAD.IADD R93, R154, 0x1, R93 ;  /* 0x000000019a5d7824 */ /* 0x000fc600078e025d */
[----:B------:R-:W-:Y:S01]  /*2d50*/  IADD3.X R161, R153, R161, R13, P0, P2 ;  /* 0x000000a199a17210 */ /* 0x000fe200007e440d */
[----:B------:R-:W-:Y:S01]  /*2d60*/  IMAD.WIDE.U32 R90, R21, UR6, R92 ;  /* 0x00000006155a7c25 */ /* 0x000fe2000f8e005c */
[----:B------:R-:W-:Y:S07]  /*2d70*/  @!P1 BRA `(.L_x_39) ;  /* 0x0000000000049947 */ /* 0x000fee0003800000 */
[----:B------:R0:W5:Y:S02]  /*2d80*/  LDG.E.LTC128B.U16 R14, desc[UR12][R10.64+0x12] ;  /* 0x0000120c0a0e7981 */ /* 0x000164000c1e1520 */
.L_x_39:
[----:B------:R-:W-:Y:S05]  /*2d90*/  BSYNC B0 ;  /* 0x0000000000007941 */ /* 0x000fea0003800000 */
.L_x_38:
[----:B-----5:R-:W-:Y:S01]  /*2da0*/  HADD2.F32 R21, -RZ, R14.H0_H0 ;  /* 0x2000000eff157230 */ /* 0x020fe20000004100 */
[----:B------:R-:W-:Y:S01]  /*2db0*/  IADD3 R155, P0, P2, R155, R90, R12 ;  /* 0x0000005a9b9b7210 */ /* 0x000fe20007a1e00c */
[----:B------:R-:W-:Y:S01]  /*2dc0*/  IMAD.IADD R90, R152, 0x1, R91 ;  /* 0x00000001985a7824 */ /* 0x000fe200078e025b */
[C---:B------:R-:W-:Y:S01]  /*2dd0*/  SHF.L.U64.HI R91, R20.reuse, 0x1, R157 ;  /* 0x00000001145b7819 */ /* 0x040fe2000001029d */
[----:B------:R-:W-:Y:S02]  /*2de0*/  IMAD.SHL.U32 R89, R20, 0x2, RZ ;  /* 0x0000000214597824 */ /* 0x000fe400078e00ff */
[----:B------:R-:W-:Y:S01]  /*2df0*/  FMUL R12, R21, R2 ;  /* 0x00000002150c7220 */ /* 0x000fe20000400000 */
[----:B------:R-:W-:Y:S01]  /*2e00*/  ISETP.GT.AND P3, PT, R4, 0x10, PT ;  /* 0x000000100400780c */ /* 0x000fe20003f64270 */
[----:B------:R-:W-:Y:S01]  /*2e10*/  BSSY B0, `(.L_x_40) ;  /* 0x000000f000007945 */ /* 0x000fe20003800000 */
[----:B------:R-:W-:Y:S01]  /*2e20*/  IADD3.X R90, R153, R90, R13, P0, P2 ;  /* 0x0000005a995a7210 */ /* 0x000fe200007e440d */
[----:B------:R-:W-:Y:S01]  /*2e30*/  FFMA R12, R95, R0, R12 ;  /* 0x000000005f0c7223 */ /* 0x000fe2000000000c */
[----:B------:R-:W-:Y:S01]  /*2e40*/  @P1 IMAD.MOV.U32 R13, RZ, RZ, R23 ;  /* 0x000000ffff0d1224 */ /* 0x000fe200078e0017 */
[----:B------:R-:W-:-:S02]  /*2e50*/  IADD3 R20, P0, P2, R5, R6, R89 ;  /* 0x0000000605147210 */ /* 0x000fc40007a1e059 */
[----:B------:R-:W-:Y:S02]  /*2e60*/  LOP3.LUT R88, R88, 0xffffffef, RZ, 0xc0, !PT ;  /* 0xffffffef58587812 */ /* 0x000fe400078ec0ff */
[----:B------:R-:W-:Y:S02]  /*2e70*/  F2FP.F16.F32.PACK_AB R12, RZ, R12 ;  /* 0x0000000cff0c723e */ /* 0x000fe400000000ff */
[----:B------:R-:W-:Y:S02]  /*2e80*/  IADD3.X R21, R15, R7, R91, P0, P2 ;  /* 0x000000070f157210 */ /* 0x000fe400007e445b */
[----:B------:R-:W-:Y:S01]  /*2e90*/  PRMT R92, R12, 0x7610, R92 ;  /* 0x000076100c5c7816 */ /* 0x000fe2000000005c */
[----:B------:R-:W-:Y:S01]  /*2ea0*/  @P1 IMAD.MOV.U32 R12, RZ, RZ, R22 ;  /* 0x000000ffff0c1224 */ /* 0x000fe200078e0016 */
[----:B------:R-:W-:Y:S02]  /*2eb0*/  ISETP.GT.AND P0, PT, R3, RZ, P3 ;  /* 0x000000ff0300720c */ /* 0x000fe40001f04270 */
[----:B------:R-:W-:-:S02]  /*2ec0*/  @P3 LOP3.LUT R88, R88, 0x10, RZ, 0xfc, !PT ;  /* 0x0000001058583812 */ /* 0x000fc400078efcff */
[----:B------:R0:W-:Y:S09]  /*2ed0*/  @P1 STG.E.U16 desc[UR12][R12.64+0x12], R92 ;  /* 0x0000125c0c001986 */ /* 0x0001f2000c10150c */
[----:B------:R-:W-:Y:S05]  /*2ee0*/  @!P0 BRA `(.L_x_41) ;  /* 0x0000000000048947 */ /* 0x000fea0003800000 */
[----:B------:R0:W5:Y:S02]  /*2ef0*/  LDG.E.LTC128B.U16 R14, desc[UR12][R8.64+0x20] ;  /* 0x0000200c080e7981 */ /* 0x000164000c1e1520 */
.L_x_41:
[----:B------:R-:W-:Y:S05]  /*2f00*/  BSYNC B0 ;  /* 0x0000000000007941 */ /* 0x000fea0003800000 */
.L_x_40:
[----:B0----5:R-:W-:Y:S01]  /*2f10*/  HADD2.F32 R13, -RZ, R14.H0_H0 ;  /* 0x2000000eff0d7230 */ /* 0x021fe20000004100 */
[----:B------:R-:W-:Y:S01]  /*2f20*/  ISETP.GT.AND P1, PT, R4, 0x11, PT ;  /* 0x000000110400780c */ /* 0x000fe20003f24270 */
[----:B------:R-:W-:Y:S01]  /*2f30*/  BSSY B0, `(.L_x_42) ;  /* 0x000000a000007945 */ /* 0x000fe20003800000 */
[----:B------:R-:W-:Y:S02]  /*2f40*/  LOP3.LUT R88, R88, 0xffffffbf, RZ, 0xc0, !PT ;  /* 0xffffffbf58587812 */ /* 0x000fe400078ec0ff */
[----:B------:R-:W-:-:S04]  /*2f50*/  FMUL R13, R13, R2 ;  /* 0x000000020d0d7220 */ /* 0x000fc80000400000 */
[----:B------:R-:W-:-:S05]  /*2f60*/  FFMA R13, R96, R0, R13 ;  /* 0x00000000600d7223 */ /* 0x000fca000000000d */
[----:B------:R-:W-:Y:S02]  /*2f70*/  F2FP.F16.F32.PACK_AB R13, RZ, R13 ;  /* 0x0000000dff0d723e */ /* 0x000fe400000000ff */
[----:B------:R-:W-:-:S03]  /*2f80*/  @P1 LOP3.LUT R88, R88, 0x40, RZ, 0xfc, !PT ;  /* 0x0000004058581812 */ /* 0x000fc600078efcff */
[----:B------:R0:W-:Y:S01]  /*2f90*/  @P0 STG.E.U16 desc[UR12][R6.64+0x20], R13 ;  /* 0x0000200d06000986 */ /* 0x0001e2000c10150c */
[----:B------:R-:W-:-:S13]  /*2fa0*/  ISETP.GT.AND P0, PT, R3, RZ, P1 ;  /* 0x000000ff0300720c */ /* 0x000fda0000f04270 */
[----:B0-----:R-:W-:Y:S05]  /*2fb0*/  @!P0 BRA `(.L_x_43) ;  /* 0x0000000000048947 */ /* 0x001fea0003800000 */
[----:B------:R0:W5:Y:S02]  /*2fc0*/  LDG.E.LTC128B.U16 R14, desc[UR12][R8.64+0x22] ;  /* 0x0000220c080e7981 */ /* 0x000164000c1e1520 */
.L_x_43:
[----:B------:R-:W-:Y:S05]  /*2fd0*/  BSYNC B0 ;  /* 0x0000000000007941 */ /* 0x000fea0003800000 */
.L_x_42:
[----:B-----5:R-:W-:Y:S01]  /*2fe0*/  HADD2.F32 R13, -RZ, R14.H0_H0 ;  /* 0x2000000eff0d7230 */ /* 0x020fe20000004100 */
[----:B------:R-:W-:Y:S04]  /*2ff0*/  BSSY B0, `(.L_x_44) ;  /* 0x0000008000007945 */ /* 0x000fe80003800000 */
[----:B------:R-:W-:-:S04]  /*3000*/  FMUL R12, R13, R2 ;  /* 0x000000020d0c7220 */ /* 0x000fc80000400000 */
[----:B------:R-:W-:-:S05]  /*3010*/  FFMA R12, R97, R0, R12 ;  /* 0x00000000610c7223 */ /* 0x000fca000000000c */
[----:B------:R-:W-:-:S05]  /*3020*/  F2FP.F16.F32.PACK_AB R12, RZ, R12 ;  /* 0x0000000cff0c723e */ /* 0x000fca00000000ff */
[----:B------:R0:W-:Y:S01]  /*3030*/  @P0 STG.E.U16 desc[UR12][R6.64+0x22], R12 ;  /* 0x0000220c06000986 */ /* 0x0001e2000c10150c */
[----:B------:R-:W-:-:S13]  /*3040*/  ISETP.GT.AND P0, PT, R3, 0x8, P3 ;  /* 0x000000080300780c */ /* 0x000fda0001f04270 */
[----:B0-----:R-:W-:Y:S05]  /*3050*/  @!P0 BRA `(.L_x_45) ;  /* 0x0000000000048947 */ /* 0x001fea0003800000 */
[----:B------:R0:W5:Y:S02]  /*3060*/  LDG.E.LTC128B.U16 R14, desc[UR12][R10.64+0x20] ;  /* 0x0000200c0a0e7981 */ /* 0x000164000c1e1520 */
.L_x_45:
[----:B------:R-:W-:Y:S05]  /*3070*/  BSYNC B0 ;  /* 0x0000000000007941 */ /* 0x000fea0003800000 */
.L_x_44:
[----:B-----5:R-:W-:Y:S01]  /*3080*/  HADD2.F32 R13, -RZ, R14.H0_H0 ;  /* 0x2000000eff0d7230 */ /* 0x020fe20000004100 */
[----:B------:R-:W-:Y:S01]  /*3090*/  BSSY B0, `(.L_x_46) ;  /* 0x000000b000007945 */ /* 0x000fe20003800000 */
[----:B------:R-:W-:-:S03]  /*30a0*/  @P0 IMAD.MOV.U32 R12, RZ, RZ, R22 ;  /* 0x000000ffff0c0224 */ /* 0x000fc600078e0016 */
[----:B------:R-:W-:-:S04]  /*30b0*/  FMUL R13, R13, R2 ;  /* 0x000000020d0d7220 */ /* 0x000fc80000400000 */
[----:B------:R-:W-:-:S05]  /*30c0*/  FFMA R13, R98, R0, R13 ;  /* 0x00000000620d7223 */ /* 0x000fca000000000d */
[----:B------:R-:W-:-:S04]  /*30d0*/  F2FP.F16.F32.PACK_AB R13, RZ, R13 ;  /* 0x0000000dff0d723e */ /* 0x000fc800000000ff */
[----:B------:R-:W-:Y:S01]  /*30e0*/  PRMT R92, R13, 0x7610, R92 ;  /* 0x000076100d5c7816 */ /* 0x000fe2000000005c */
[----:B------:R-:W-:-:S05]  /*30f0*/  @P0 IMAD.MOV.U32 R13, RZ, RZ, R23 ;  /* 0x000000ffff0d0224 */ /* 0x000fca00078e0017 */
[----:B------:R0:W-:Y:S01]  /*3100*/  @P0 STG.E.U16 desc[UR12][R12.64+0x20], R92 ;  /* 0x0000205c0c000986 */ /* 0x0001e2000c10150c */
[----:B------:R-:W-:-:S13]  /*3110*/  ISETP.GT.AND P0, PT, R3, 0x8, P1 ;  /* 0x000000080300780c */ /* 0x000fda0000f04270 */
[----:B0-----:R-:W-:Y:S05]  /*3120*/  @!P0 BRA `(.L_x_47) ;  /* 0x0000000000048947 */ /* 0x001fea0003800000 */
[----:B------:R0:W5:Y:S02]  /*3130*/  LDG.E.LTC128B.U16 R14, desc[UR12][R10.64+0x22] ;  /* 0x0000220c0a0e7981 */ /* 0x000164000c1e1520 */
.L_x_47:
[----:B------:R-:W-:Y:S05]  /*3140*/  BSYNC B0 ;  /* 0x0000000000007941 */ /* 0x000fea0003800000 */
.L_x_46:
[----:B-----5:R-:W-:Y:S01]  /*3150*/  HADD2.F32 R13, -RZ, R14.H0_H0 ;  /* 0x2000000eff0d7230 */ /* 0x020fe20000004100 */
[----:B------:R-:W-:Y:S01]  /*3160*/  ISETP.GT.AND P2, PT, R4, 0x18, PT ;  /* 0x000000180400780c */ /* 0x000fe20003f44270 */
[----:B------:R-:W-:Y:S01]  /*3170*/  BSSY B0, `(.L_x_48) ;  /* 0x0000017000007945 */ /* 0x000fe20003800000 */
[----:B------:R-:W-:Y:S02]  /*3180*/  LOP3.LUT R88, R88, 0xfbffffff, RZ, 0xc0, !PT ;  /* 0xfbffffff58587812 */ /* 0x000fe400078ec0ff */
[----:B------:R-:W-:-:S04]  /*3190*/  FMUL R12, R13, R2 ;  /* 0x000000020d0c7220 */ /* 0x000fc80000400000 */
[----:B------:R-:W-:-:S05]  /*31a0*/  FFMA R12, R99, R0, R12 ;  /* 0x00000000630c7223 */ /* 0x000fca000000000c */
[----:B------:R-:W-:Y:S02]  /*31b0*/  F2FP.F16.F32.PACK_AB R12, RZ, R12 ;  /* 0x0000000cff0c723e */ /* 0x000fe400000000ff */
[----:B------:R-:W-:Y:S02]  /*31c0*/  @P2 LOP3.LUT R88, R88, 0x4000000, RZ, 0xfc, !PT ;  /* 0x0400000058582812 */ /* 0x000fe400078efcff */
[----:B------:R-:W-:Y:S01]  /*31d0*/  PRMT R17, R12, 0x7610, R17 ;  /* 0x000076100c117816 */ /* 0x000fe20000000011 */
[----:B------:R-:W-:-:S04]  /*31e0*/  IMAD.WIDE.U32 R12, R167, UR10, R18 ;  /* 0x0000000aa70c7c25 */ /* 0x000fc8000f8e0012 */
[----:B------:R1:W-:Y:S01]  /*31f0*/  @P0 STG.E.U16 desc[UR12][R22.64+0x22], R17 ;  /* 0x0000221116000986 */ /* 0x0003e2000c10150c */
[----:B------:R-:W-:Y:S01]  /*3200*/  IMAD.IADD R13, R13, 0x1, R169 ;  /* 0x000000010d0d7824 */ /* 0x000fe200078e02a9 */
[----:B------:R-:W-:-:S04]  /*3210*/  LEA R92, P0, R12, UR14, 0x1 ;  /* 0x0000000e0c5c7c11 */ /* 0x000fc8000f8008ff */
[----:B------:R-:W-:Y:S02]  /*3220*/  LEA.HI.X R93, R12, UR15, R13, 0x1, P0 ;  /* 0x0000000f0c5d7c11 */ /* 0x000fe400080f0c0d */
[----:B------:R-:W-:-:S04]  /*3230*/  LEA R12, P0, R94, UR14, 0x1 ;  /* 0x0000000e5e0c7c11 */ /* 0x000fc8000f8008ff */
[----:B------:R-:W-:Y:S02]  /*3240*/  LEA.HI.X R13, R94, UR15, R161, 0x1, P0 ;  /* 0x0000000f5e0d7c11 */ /* 0x000fe400080f0ca1 */
[----:B------:R-:W-:-:S05]  /*3250*/  IADD3 R16, P0, R16, R158, RZ ;  /* 0x0000009e10107210 */ /* 0x000fca0007f1e0ff */
[----:B------:R-:W-:Y:S01]  /*3260*/  IMAD.X R19, R165, 0x1, R19, P0 ;  /* 0x00000001a5137824 */ /* 0x000fe200000e0613 */
[----:B------:R-:W-:-:S04]  /*3270*/  LEA R18, P0, R16, UR14, 0x1 ;  /* 0x0000000e10127c11 */ /* 0x000fc8000f8008ff */
[----:B------:R-:W-:Y:S02]  /*3280*/  LEA.HI.X R19, R16, UR15, R19, 0x1, P0 ;  /* 0x0000000f10137c11 */ /* 0x000fe400080f0c13 */
[----:B------:R-:W-:-:S04]  /*3290*/  LEA R16, P0, R155, UR14, 0x1 ;  /* 0x0000000e9b107c11 */ /* 0x000fc8000f8008ff */
[----:B-1----:R-:W-:Y:S02]  /*32a0*/  LEA.HI.X R17, R155, UR15, R90, 0x1, P0 ;  /* 0x0000000f9b117c11 */ /* 0x002fe400080f0c5a */
[----:B------:R-:W-:-:S13]  /*32b0*/  ISETP.GT.AND P0, PT, R3, RZ, P2 ;  /* 0x000000ff0300720c */ /* 0x000fda0001704270 */
[----:B------:R-:W-:Y:S05]  /*32c0*/  @!P0 BRA `(.L_x_49) ;  /* 0x0000000000048947 */ /* 0x000fea0003800000 */
[----:B------:R1:W5:Y:S02]  /*32d0*/  LDG.E.LTC128B.U16 R14, desc[UR12][R8.64+0x30] ;  /* 0x0000300c080e7981 */ /* 0x000364000c1e1520 */
.L_x_49:
[----:B------:R-:W-:Y:S05]  /*32e0*/  BSYNC B0 ;  /* 0x0000000000007941 */ /* 0x000fea0003800000 */
.L_x_48:
[----:B-----5:R-:W-:Y:S01]  /*32f0*/  HADD2.F32 R95, -RZ, R14.H0_H0 ;  /* 0x2000000eff5f7230 */ /* 0x020fe20000004100 */
        /* <DEDUP_REMOVED lines=11> */
.L_x_51:
[----:B------:R-:W-:Y:S05]  /*33b0*/  BSYNC B0 ;  /* 0x0000000000007941 */ /* 0x000fea0003800000 */
.L_x_50:
        /* <DEDUP_REMOVED lines=9> */
.L_x_53:
[----:B------:R-:W-:Y:S05]  /*3450*/  BSYNC B0 ;  /* 0x0000000000007941 */ /* 0x000fea0003800000 */
.L_x_52:
        /* <DEDUP_REMOVED lines=9> */
.L_x_55:
[----:B------:R-:W-:Y:S05]  /*34f0*/  BSYNC B0 ;  /* 0x0000000000007941 */ /* 0x000fea0003800000 */
.L_x_54:
        /* <DEDUP_REMOVED lines=12> */
.L_x_57:
[----:B------:R-:W-:Y:S05]  /*35c0*/  BSYNC B0 ;  /* 0x0000000000007941 */ /* 0x000fea0003800000 */
.L_x_56:
        /* <DEDUP_REMOVED lines=12> */
.L_x_59:
[----:B------:R-:W-:Y:S05]  /*3690*/  BSYNC B0 ;  /* 0x0000000000007941 */ /* 0x000fea0003800000 */
.L_x_58:
        /* <DEDUP_REMOVED lines=9> */
.L_x_61:
[----:B------:R-:W-:Y:S05]  /*3730*/  BSYNC B0 ;  /* 0x0000000000007941 */ /* 0x000fea0003800000 */
.L_x_60:
        /* <DEDUP_REMOVED lines=9> */
.L_x_63:
[----:B------:R-:W-:Y:S05]  /*37d0*/  BSYNC B0 ;  /* 0x0000000000007941 */ /* 0x000fea0003800000 */
.L_x_62:
        /* <DEDUP_REMOVED lines=12> */
.L_x_65:
[----:B------:R-:W-:Y:S05]  /*38a0*/  BSYNC B0 ;  /* 0x0000000000007941 */ /* 0x000fea0003800000 */
.L_x_64:
        /* <DEDUP_REMOVED lines=12> */
.L_x_67:
[----:B------:R-:W-:Y:S05]  /*3970*/  BSYNC B0 ;  /* 0x0000000000007941 */ /* 0x000fea0003800000 */
.L_x_66:
        /* <DEDUP_REMOVED lines=9> */
.L_x_69:
[----:B------:R-:W-:Y:S05]  /*3a10*/  BSYNC B0 ;  /* 0x0000000000007941 */ /* 0x000fea0003800000 */
.L_x_68:
        /* <DEDUP_REMOVED lines=9> */
.L_x_71:
[----:B------:R-:W-:Y:S05]  /*3ab0*/  BSYNC B0 ;  /* 0x0000000000007941 */ /* 0x000fea0003800000 */
.L_x_70:
        /* <DEDUP_REMOVED lines=12> */
.L_x_73:
[----:B------:R-:W-:Y:S05]  /*3b80*/  BSYNC B0 ;  /* 0x0000000000007941 */ /* 0x000fea0003800000 */
.L_x_72:
        /* <DEDUP_REMOVED lines=12> */
.L_x_75:
[----:B------:R-:W-:Y:S05]  /*3c50*/  BSYNC B0 ;  /* 0x0000000000007941 */ /* 0x000fea0003800000 */
.L_x_74:
        /* <DEDUP_REMOVED lines=9> */
.L_x_77:
[----:B------:R-:W-:Y:S05]  /*3cf0*/  BSYNC B0 ;  /* 0x0000000000007941 */ /* 0x000fea0003800000 */
.L_x_76:
        /* <DEDUP_REMOVED lines=9> */
.L_x_79:
[----:B------:R-:W-:Y:S05]  /*3d90*/  BSYNC B0 ;  /* 0x0000000000007941 */ /* 0x000fea0003800000 */
.L_x_78:
        /* <DEDUP_REMOVED lines=12> */
.L_x_81:
[----:B------:R-:W-:Y:S05]  /*3e60*/  BSYNC B0 ;  /* 0x0000000000007941 */ /* 0x000fea0003800000 */
.L_x_80:
        /* <DEDUP_REMOVED lines=12> */
.L_x_83:
[----:B------:R-:W-:Y:S05]  /*3f30*/  BSYNC B0 ;  /* 0x0000000000007941 */ /* 0x000fea0003800000 */
.L_x_82:
        /* <DEDUP_REMOVED lines=9> */
.L_x_85:
[----:B------:R-:W-:Y:S05]  /*3fd0*/  BSYNC B0 ;  /* 0x0000000000007941 */ /* 0x000fea0003800000 */
.L_x_84:
        /* <DEDUP_REMOVED lines=9> */
.L_x_87:
[----:B------:R-:W-:Y:S05]  /*4070*/  BSYNC B0 ;  /* 0x0000000000007941 */ /* 0x000fea0003800000 */
.L_x_86:
        /* <DEDUP_REMOVED lines=12> */
.L_x_89:
[----:B------:R-:W-:Y:S05]  /*4140*/  BSYNC B0 ;  /* 0x0000000000007941 */ /* 0x000fea0003800000 */
.L_x_88:
        /* <DEDUP_REMOVED lines=12> */
.L_x_91:
[----:B------:R-:W-:Y:S05]  /*4210*/  BSYNC B0 ;  /* 0x0000000000007941 */ /* 0x000fea0003800000 */
.L_x_90:
        /* <DEDUP_REMOVED lines=9> */
.L_x_93:
[----:B------:R-:W-:Y:S05]  /*42b0*/  BSYNC B0 ;  /* 0x0000000000007941 */ /* 0x000fea0003800000 */
.L_x_92:
        /* <DEDUP_REMOVED lines=9> */
.L_x_95:
[----:B------:R-:W-:Y:S05]  /*4350*/  BSYNC B0 ;  /* 0x0000000000007941 */ /* 0x000fea0003800000 */
.L_x_94:
        /* <DEDUP_REMOVED lines=12> */
.L_x_97:
[----:B------:R-:W-:Y:S05]  /*4420*/  BSYNC B0 ;  /* 0x0000000000007941 */ /* 0x000fea0003800000 */
.L_x_96:
        /* <DEDUP_REMOVED lines=12> */
.L_x_99:
[----:B------:R-:W-:Y:S05]  /*44f0*/  BSYNC B0 ;  /* 0x0000000000007941 */ /* 0x000fea0003800000 */
.L_x_98:
        /* <DEDUP_REMOVED lines=9> */
.L_x_101:
[----:B------:R-:W-:Y:S05]  /*4590*/  BSYNC B0 ;  /* 0x0000000000007941 */ /* 0x000fea0003800000 */
.L_x_100:
        /* <DEDUP_REMOVED lines=9> */
.L_x_103:
[----:B------:R-:W-:Y:S05]  /*4630*/  BSYNC B0 ;  /* 0x0000000000007941 */ /* 0x000fea0003800000 */
.L_x_102:
        /* <DEDUP_REMOVED lines=12> */
.L_x_105:
[----:B------:R-:W-:Y:S05]  /*4700*/  BSYNC B0 ;  /* 0x0000000000007941 */ /* 0x000fea0003800000 */
.L_x_104:
        /* <DEDUP_REMOVED lines=12> */
.L_x_107:
[----:B------:R-:W-:Y:S05]  /*47d0*/  BSYNC B0 ;  /* 0x0000000000007941 */ /* 0x000fea0003800000 */
.L_x_106:
        /* <DEDUP_REMOVED lines=9> */
.L_x_109:
[----:B------:R-:W-:Y:S05]  /*4870*/  BSYNC B0 ;  /* 0x0000000000007941 */ /* 0x000fea0003800000 */
.L_x_108:
        /* <DEDUP_REMOVED lines=9> */
.L_x_111:
[----:B------:R-:W-:Y:S05]  /*4910*/  BSYNC B0 ;  /* 0x0000000000007941 */ /* 0x000fea0003800000 */
.L_x_110:
        /* <DEDUP_REMOVED lines=12> */
.L_x_113:
[----:B------:R-:W-:Y:S05]  /*49e0*/  BSYNC B0 ;  /* 0x0000000000007941 */ /* 0x000fea0003800000 */
.L_x_112:
        /* <DEDUP_REMOVED lines=12> */
.L_x_115:
[----:B------:R-:W-:Y:S05]  /*4ab0*/  BSYNC B0 ;  /* 0x0000000000007941 */ /* 0x000fea0003800000 */
.L_x_114:
        /* <DEDUP_REMOVED lines=9> */
.L_x_117:
[----:B------:R-:W-:Y:S05]  /*4b50*/  BSYNC B0 ;  /* 0x0000000000007941 */ /* 0x000fea0003800000 */
.L_x_116:
        /* <DEDUP_REMOVED lines=9> */
.L_x_119:
[----:B------:R-:W-:Y:S05]  /*4bf0*/  BSYNC B0 ;  /* 0x0000000000007941 */ /* 0x000fea0003800000 */
.L_x_118:
        /* <DEDUP_REMOVED lines=12> */
.L_x_121:
[----:B------:R-:W-:Y:S05]  /*4cc0*/  BSYNC B0 ;  /* 0x0000000000007941 */ /* 0x000fea0003800000 */
.L_x_120:
        /* <DEDUP_REMOVED lines=12> */
.L_x_123:
[----:B------:R-:W-:Y:S05]  /*4d90*/  BSYNC B0 ;  /* 0x0000000000007941 */ /* 0x000fea0003800000 */
.L_x_122:
        /* <DEDUP_REMOVED lines=9> */
.L_x_125:
[----:B------:R-:W-:Y:S05]  /*4e30*/  BSYNC B0 ;  /* 0x0000000000007941 */ /* 0x000fea0003800000 */
.L_x_124:
        /* <DEDUP_REMOVED lines=9> */
.L_x_127:
[----:B------:R-:W-:Y:S05]  /*4ed0*/  BSYNC B0 ;  /* 0x0000000000007941 */ /* 0x000fea0003800000 */
.L_x_126:
        /* <DEDUP_REMOVED lines=12> */
.L_x_129:
[----:B------:R-:W-:Y:S05]  /*4fa0*/  BSYNC B0 ;  /* 0x0000000000007941 */ /* 0x000fea0003800000 */
.L_x_128:
        /* <DEDUP_REMOVED lines=12> */
.L_x_131:
[----:B------:R-:W-:Y:S05]  /*5070*/  BSYNC B0 ;  /* 0x0000000000007941 */ /* 0x000fea0003800000 */
.L_x_130:
        /* <DEDUP_REMOVED lines=9> */
.L_x_133:
[----:B------:R-:W-:Y:S05]  /*5110*/  BSYNC B0 ;  /* 0x0000000000007941 */ /* 0x000fea0003800000 */
.L_x_132:
        /* <DEDUP_REMOVED lines=9> */
.L_x_135:
[----:B------:R-:W-:Y:S05]  /*51b0*/  BSYNC B0 ;  /* 0x0000000000007941 */ /* 0x000fea0003800000 */
.L_x_134:
[----:B-----5:R-:W-:Y:S01]  /*51c0*/  HADD2.F32 R95, -RZ, R14.H0_H0 ;  /* 0x2000000eff5f7230 */ /* 0x020fe20000004100 */
[----:B------:R-:W-:Y:S01]  /*51d0*/  ISETP.GT.AND P3, PT, R4, 0x70, PT ;  /* 0x000000700400780c */ /* 0x000fe20003f64270 */
[----:B------:R-:W-:Y:S03]  /*51e0*/  BSSY B0, `(.L_x_136) ;  /* 0x0000008000007945 */ /* 0x000fe60003800000 */
[----:B------:R-:W-:-:S04]  /*51f0*/  FMUL R90, R95, R2 ;  /* 0x000000025f5a7220 */ /* 0x000fc80000400000 */
[----:B------:R-:W-:-:S05]  /*5200*/  FFMA R90, R143, R0, R90 ;  /* 0x000000008f5a7223 */ /* 0x000fca000000005a */
[----:B------:R-:W-:-:S05]  /*5210*/  F2FP.F16.F32.PACK_AB R90, RZ, R90 ;  /* 0x0000005aff5a723e */ /* 0x000fca00000000ff */
[----:B------:R0:W-:Y:S01]  /*5220*/  @P0 STG.E.U16 desc[UR12][R22.64+0xd2], R90 ;  /* 0x0000d25a16000986 */ /* 0x0001e2000c10150c */
[----:B------:R-:W-:-:S13]  /*5230*/  ISETP.GT.AND P0, PT, R3, RZ, P3 ;  /* 0x000000ff0300720c */ /* 0x000fda0001f04270 */
[----:B0-----:R-:W-:Y:S05]  /*5240*/  @!P0 BRA `(.L_x_137) ;  /* 0x0000000000048947 */ /* 0x001fea0003800000 */
[----:B------:R0:W5:Y:S02]  /*5250*/  LDG.E.LTC128B.U16 R14, desc[UR12][R8.64+0xe0] ;  /* 0x0000e00c080e7981 */ /* 0x000164000c1e1520 */
.L_x_137:
[----:B------:R-:W-:Y:S05]  /*5260*/  BSYNC B0 ;  /* 0x0000000000007941 */ /* 0x000fea0003800000 */
.L_x_136:
        /* <DEDUP_REMOVED lines=10> */
.L_x_139:
[----:B------:R-:W-:Y:S05]  /*5310*/  BSYNC B0 ;  /* 0x0000000000007941 */ /* 0x000fea0003800000 */
.L_x_138:
        /* <DEDUP_REMOVED lines=9> */
.L_x_141:
[----:B------:R-:W-:Y:S05]  /*53b0*/  BSYNC B0 ;  /* 0x0000000000007941 */ /* 0x000fea0003800000 */
.L_x_140:
        /* <DEDUP_REMOVED lines=9> */
.L_x_143:
[----:B------:R-:W-:Y:S05]  /*5450*/  BSYNC B0 ;  /* 0x0000000000007941 */ /* 0x000fea0003800000 */
.L_x_142:
        /* <DEDUP_REMOVED lines=10> */
.L_x_145:
[----:B------:R-:W-:Y:S05]  /*5500*/  BSYNC B0 ;  /* 0x0000000000007941 */ /* 0x000fea0003800000 */
.L_x_144:
[----:B-----5:R-:W-:Y:S01]  /*5510*/  HADD2.F32 R95, -RZ, R14.H0_H0 ;  /* 0x2000000eff5f7230 */ /* 0x020fe20000004100 */
[----:B------:R-:W-:Y:S04]  /*5520*/  BSSY B0, `(.L_x_146) ;  /* 0x000000b000007945 */ /* 0x000fe80003800000 */
[----:B------:R-:W-:-:S04]  /*5530*/  FMUL R95, R95, R2 ;  /* 0x000000025f5f7220 */ /* 0x000fc80000400000 */
[----:B------:R-:W-:-:S05]  /*5540*/  FFMA R95, R148, R0, R95 ;  /* 0x00000000945f7223 */ /* 0x000fca000000005f */
[----:B------:R-:W-:-:S05]  /*5550*/  F2FP.F16.F32.PACK_AB R95, RZ, R95 ;  /* 0x0000005fff5f723e */ /* 0x000fca00000000ff */
[----:B------:R0:W-:Y:S01]  /*5560*/  @P0 STG.E.U16 desc[UR12][R6.64+0xf0], R95 ;  /* 0x0000f05f06000986 */ /* 0x0001e2000c10150c */
[----:B------:R-:W-:-:S05]  /*5570*/  IADD3 R90, P0, R89, R6, RZ ;  /* 0x00000006595a7210 */ /* 0x000fca0007f1e0ff */
[----:B------:R-:W-:Y:S01]  /*5580*/  IMAD.X R91, R91, 0x1, R7, P0 ;  /* 0x000000015b5b7824 */ /* 0x000fe200000e0607 */
[----:B------:R-:W-:-:S04]  /*5590*/  ISETP.GT.AND P0, PT, R4, 0x79, PT ;  /* 0x000000790400780c */ /* 0x000fc80003f04270 */
[----:B------:R-:W-:-:S13]  /*55a0*/  ISETP.GT.AND P4, PT, R3, RZ, P0 ;  /* 0x000000ff0300720c */ /* 0x000fda0000784270 */
[----:B0-----:R-:W-:Y:S05]  /*55b0*/  @!P4 BRA `(.L_x_147) ;  /* 0x000000000004c947 */ /* 0x001fea0003800000 */
[----:B------:R0:W5:Y:S02]  /*55c0*/  LDG.E.LTC128B.U16 R14, desc[UR12][R8.64+0xf2] ;  /* 0x0000f20c080e7981 */ /* 0x000164000c1e1520 */
.L_x_147:
[----:B------:R-:W-:Y:S05]  /*55d0*/  BSYNC B0 ;  /* 0x0000000000007941 */ /* 0x000fea0003800000 */
.L_x_146:
[----:B01--45:R-:W-:Y:S01]  /*55e0*/  HADD2.F32 R9, -RZ, R14.H0_H0 ;  /* 0x2000000eff097230 */ /* 0x033fe20000004100 */
        /* <DEDUP_REMOVED lines=8> */
.L_x_149:
[----:B------:R-:W-:Y:S05]  /*5670*/  BSYNC B0 ;  /* 0x0000000000007941 */ /* 0x000fea0003800000 */
.L_x_148:
        /* <DEDUP_REMOVED lines=10> */
[----:B-1----:R-:W-:Y:S05]  /*5720*/  @!P4 BRA `(.L_x_151) ;  /* 0x000000000004c947 */ /* 0x002fea0003800000 */
[----:B------:R1:W5:Y:S02]  /*5730*/  LDG.E.LTC128B.U16 R14, desc[UR12][R10.64+0xf2] ;  /* 0x0000f20c0a0e7981 */ /* 0x000364000c1e1520 */
.L_x_151:
[----:B------:R-:W-:Y:S05]  /*5740*/  BSYNC B0 ;  /* 0x0000000000007941 */ /* 0x000fea0003800000 */
.L_x_150:
[----:B-----5:R-:W-:-:S05]  /*5750*/  HADD2.F32 R7, -RZ, R14.H0_H0 ;  /* 0x2000000eff077230 */ /* 0x020fca0000004100 */
[----:B------:R-:W-:-:S04]  /*5760*/  FMUL R4, R7, R2 ;  /* 0x0000000207047220 */ /* 0x000fc80000400000 */
[----:B------:R-:W-:-:S05]  /*5770*/  FFMA R4, R151, R0, R4 ;  /* 0x0000000097047223 */ /* 0x000fca0000000004 */
[----:B------:R-:W-:-:S05]  /*5780*/  F2FP.F16.F32.PACK_AB R4, RZ, R4 ;  /* 0x00000004ff04723e */ /* 0x000fca00000000ff */
[----:B------:R4:W-:Y:S01]  /*5790*/  @P4 STG.E.U16 desc[UR12][R22.64+0xf2], R4 ;  /* 0x0000f20416004986 */ /* 0x0009e2000c10150c */
[----:B------:R-:W-:-:S13]  /*57a0*/  ISETP.GT.AND P4, PT, R3, 0x40, P5 ;  /* 0x000000400300780c */ /* 0x000fda0002f84270 */
[----:B------:R-:W2:Y:S01]  /*57b0*/  @P4 LDG.E.LTC128B.U16 R14, desc[UR12][R92.64] ;  /* 0x0000000c5c0e4981 */ /* 0x000ea2000c1e1520 */
[----:B------:R-:W-:Y:S01]  /*57c0*/  BSSY B0, `(.L_x_152) ;  /* 0x000000a000007945 */ /* 0x000fe20003800000 */
[----:B--2---:R-:W-:-:S05]  /*57d0*/  HADD2.F32 R7, -RZ, R14.H0_H0 ;  /* 0x2000000eff077230 */ /* 0x004fca0000004100 */
[----:B------:R-:W-:-:S04]  /*57e0*/  FMUL R7, R7, R2 ;  /* 0x0000000207077220 */ /* 0x000fc80000400000 */
[----:B------:R-:W-:-:S05]  /*57f0*/  FFMA R7, R24, R0, R7 ;  /* 0x0000000018077223 */ /* 0x000fca0000000007 */
[----:B------:R-:W-:-:S05]  /*5800*/  F2FP.F16.F32.PACK_AB R7, RZ, R7 ;  /* 0x00000007ff07723e */ /* 0x000fca00000000ff */
[----:B------:R4:W-:Y:S01]  /*5810*/  @P4 STG.E.U16 desc[UR12][R90.64], R7 ;  /* 0x000000075a004986 */ /* 0x0009e2000c10150c */
[----:B------:R-:W-:-:S04]  /*5820*/  LOP3.LUT P4, RZ, R88, 0x2, RZ, 0xc0, !PT ;  /* 0x0000000258ff7812 */ /* 0x000fc8000788c0ff */
[----:B------:R-:W-:-:S13]  /*5830*/  ISETP.GT.AND P4, PT, R3, 0x40, P4 ;  /* 0x000000400300780c */ /* 0x000fda0002784270 */
[----:B----4-:R-:W-:Y:S05]  /*5840*/  @!P4 BRA `(.L_x_153) ;  /* 0x000000000004c947 */ /* 0x010fea0003800000 */
[----:B------:R2:W5:Y:S02]  /*5850*/  LDG.E.LTC128B.U16 R14, desc[UR12][R12.64+0x2] ;  /* 0x0000020c0c0e7981 */ /* 0x000564000c1e1520 */
.L_x_153:
[----:B------:R-:W-:Y:S05]  /*5860*/  BSYNC B0 ;  /* 0x0000000000007941 */ /* 0x000fea0003800000 */
.L_x_152:
[----:B-----5:R-:W-:Y:S01]  /*5870*/  HADD2.F32 R7, -RZ, R14.H0_H0 ;  /* 0x2000000eff077230 */ /* 0x020fe20000004100 */
[----:B------:R-:W-:Y:S01]  /*5880*/  ISETP.GT.AND P5, PT, R3, 0x48, P5 ;  /* 0x000000480300780c */ /* 0x000fe20002fa4270 */
[----:B------:R-:W-:Y:S01]  /*5890*/  @P4 IMAD.MOV.U32 R8, RZ, RZ, R90 ;  /* 0x000000ffff084224 */ /* 0x000fe200078e005a */
[----:B------:R-:W-:Y:S01]  /*58a0*/  BSSY B0, `(.L_x_154) ;  /* 0x000000a000007945 */ /* 0x000fe20003800000 */
[----:B------:R-:W-:Y:S02]  /*58b0*/  @P4 IMAD.MOV.U32 R9, RZ, RZ, R91 ;  /* 0x000000ffff094224 */ /* 0x000fe400078e005b */
[----:B------:R-:W-:-:S04]  /*58c0*/  FMUL R4, R7, R2 ;  /* 0x0000000207047220 */ /* 0x000fc80000400000 */
[----:B------:R-:W-:-:S05]  /*58d0*/  FFMA R4, R25, R0, R4 ;  /* 0x0000000019047223 */ /* 0x000fca0000000004 */
[----:B------:R-:W-:-:S05]  /*58e0*/  F2FP.F16.F32.PACK_AB R4, RZ, R4 ;  /* 0x00000004ff04723e */ /* 0x000fca00000000ff */
[----:B------:R4:W-:Y:S01]  /*58f0*/  @P4 STG.E.U16 desc[UR12][R8.64+0x2], R4 ;  /* 0x0000020408004986 */ /* 0x0009e2000c10150c */
[----:B------:R-:W-:-:S05]  /*5900*/  IADD3 R6, P4, R90, R5, RZ ;  /* 0x000000055a067210 */ /* 0x000fca0007f9e0ff */
[----:B------:R-:W-:Y:S01]  /*5910*/  IMAD.X R7, R91, 0x1, R15, P4 ;  /* 0x000000015b077824 */ /* 0x000fe200020e060f */
[----:B------:R-:W-:Y:S07]  /*5920*/  @!P5 BRA `(.L_x_155) ;  /* 0x000000000004d947 */ /* 0x000fee0003800000 */
[----:B------:R0:W5:Y:S02]  /*5930*/  LDG.E.LTC128B.U16 R14, desc[UR12][R18.64] ;  /* 0x0000000c120e7981 */ /* 0x000164000c1e1520 */
.L_x_155:
[----:B------:R-:W-:Y:S05]  /*5940*/  BSYNC B0 ;  /* 0x0000000000007941 */ /* 0x000fea0003800000 */
.L_x_154:
[----:B----45:R-:W-:Y:S01]  /*5950*/  HADD2.F32 R9, -RZ, R14.H0_H0 ;  /* 0x2000000eff097230 */ /* 0x030fe20000004100 */
[----:B------:R-:W-:Y:S01]  /*5960*/  IADD3 R8, P4, R5, R90, RZ ;  /* 0x0000005a05087210 */ /* 0x000fe20007f9e0ff */
[----:B------:R-:W-:Y:S03]  /*5970*/  BSSY B0, `(.L_x_156) ;  /* 0x000000a000007945 */ /* 0x000fe60003800000 */
[----:B------:R-:W-:-:S04]  /*5980*/  FMUL R9, R9, R2 ;  /* 0x0000000209097220 */ /* 0x000fc80000400000 */
[----:B------:R-:W-:-:S05]  /*5990*/  FFMA R9, R26, R0, R9 ;  /* 0x000000001a097223 */ /* 0x000fca0000000009 */
[----:B------:R-:W-:-:S05]  /*59a0*/  F2FP.F16.F32.PACK_AB R9, RZ, R9 ;  /* 0x00000009ff09723e */ /* 0x000fca00000000ff */
[----:B------:R4:W-:Y:S01]  /*59b0*/  @P5 STG.E.U16 desc[UR12][R6.64], R9 ;  /* 0x0000000906005986 */ /* 0x0009e2000c10150c */
[----:B------:R-:W-:Y:S01]  /*59c0*/  LOP3.LUT P5, RZ, R88, 0x2, RZ, 0xc0, !PT ;  /* 0x0000000258ff7812 */ /* 0x000fe200078ac0ff */
[----:B----4-:R-:W-:-:S03]  /*59d0*/  IMAD.X R9, R15, 0x1, R91, P4 ;  /* 0x000000010f097824 */ /* 0x010fc600020e065b */
[----:B------:R-:W-:-:S13]  /*59e0*/  ISETP.GT.AND P4, PT, R3, 0x48, P5 ;  /* 0x000000480300780c */ /* 0x000fda0002f84270 */
[----:B------:R-:W-:Y:S05]  /*59f0*/  @!P4 BRA `(.L_x_157) ;  /* 0x000000000004c947 */ /* 0x000fea0003800000 */
[----:B------:R4:W5:Y:S02]  /*5a00*/  LDG.E.LTC128B.U16 R14, desc[UR12][R16.64+0x2] ;  /* 0x0000020c100e7981 */ /* 0x000964000c1e1520 */
.L_x_157:
[----:B------:R-:W-:Y:S05]  /*5a10*/  BSYNC B0 ;  /* 0x0000000000007941 */ /* 0x000fea0003800000 */
.L_x_156:
[----:B-----5:R-:W-:Y:S01]  /*5a20*/  HADD2.F32 R5, -RZ, R14.H0_H0 ;  /* 0x2000000eff057230 */ /* 0x020fe20000004100 */
[----:B------:R-:W-:Y:S01]  /*5a30*/  LOP3.LUT P5, RZ, R88, 0x4, RZ, 0xc0, !PT ;  /* 0x0000000458ff7812 */ /* 0x000fe200078ac0ff */
[----:B------:R-:W-:Y:S03]  /*5a40*/  BSSY B0, `(.L_x_158) ;  /* 0x0000008000007945 */ /* 0x000fe60003800000 */
[----:B------:R-:W-:-:S04]  /*5a50*/  FMUL R4, R5, R2 ;  /* 0x0000000205047220 */ /* 0x000fc80000400000 */
[----:B------:R-:W-:-:S05]  /*5a60*/  FFMA R4, R27, R0, R4 ;  /* 0x000000001b047223 */ /* 0x000fca0000000004 */
[----:B------:R-:W-:-:S05]  /*5a70*/  F2FP.F16.F32.PACK_AB R4, RZ, R4 ;  /* 0x00000004ff04723e */ /* 0x000fca00000000ff */
[----:B------:R0:W-:Y:S01]  /*5a80*/  @P4 STG.E.U16 desc[UR12][R6.64+0x2], R4 ;  /* 0x0000020406004986 */ /* 0x0001e2000c10150c */
[----:B------:R-:W-:-:S13]  /*5a90*/  ISETP.GT.AND P4, PT, R3, 0x40, P5 ;  /* 0x000000400300780c */ /* 0x000fda0002f84270 */
[----:B0-----:R-:W-:Y:S05]  /*5aa0*/  @!P4 BRA `(.L_x_159) ;  /* 0x000000000004c947 */ /* 0x001fea0003800000 */
[----:B------:R0:W5:Y:S02]  /*5ab0*/  LDG.E.LTC128B.U16 R14, desc[UR12][R12.64+0x10] ;  /* 0x0000100c0c0e7981 */ /* 0x000164000c1e1520 */
.L_x_159:
[----:B------:R-:W-:Y:S05]  /*5ac0*/  BSYNC B0 ;  /* 0x0000000000007941 */ /* 0x000fea0003800000 */
.L_x_158:
[----:B-----5:R-:W-:Y:S01]  /*5ad0*/  HADD2.F32 R5, -RZ, R14.H0_H0 ;  /* 0x2000000eff057230 */ /* 0x020fe20000004100 */
[----:B------:R-:W-:Y:S01]  /*5ae0*/  LOP3.LUT P5, RZ, R88, 0x8, RZ, 0xc0, !PT ;  /* 0x0000000858ff7812 */ /* 0x000fe200078ac0ff */
[----:B------:R-:W-:Y:S01]  /*5af0*/  IMAD.MOV.U32 R4, RZ, RZ, R90 ;  /* 0x000000ffff047224 */ /* 0x000fe200078e005a */
[----:B------:R-:W-:Y:S02]  /*5b00*/  BSSY B0, `(.L_x_160) ;  /* 0x000000a000007945 */ /* 0x000fe40003800000 */
[----:B------:R-:W-:-:S04]  /*5b10*/  FMUL R5, R5, R2 ;  /* 0x0000000205057220 */ /* 0x000fc80000400000 */
[----:B------:R-:W-:-:S05]  /*5b20*/  FFMA R5, R28, R0, R5 ;  /* 0x000000001c057223 */ /* 0x000fca0000000005 */
[----:B------:R-:W-:-:S04]  /*5b30*/  F2FP.F16.F32.PACK_AB R5, RZ, R5 ;  /* 0x00000005ff05723e */ /* 0x000fc800000000ff */
[----:B------:R-:W-:Y:S01]  /*5b40*/  PRMT R6, R5, 0x7610, R6 ;  /* 0x0000761005067816 */ /* 0x000fe20000000006 */
[----:B------:R-:W-:-:S05]  /*5b50*/  IMAD.MOV.U32 R5, RZ, RZ, R91 ;  /* 0x000000ffff057224 */ /* 0x000fca00078e005b */
[----:B------:R0:W-:Y:S01]  /*5b60*/  @P4 STG.E.U16 desc[UR12][R4.64+0x10], R6 ;  /* 0x0000100604004986 */ /* 0x0001e2000c10150c */
[----:B------:R-:W-:-:S13]  /*5b70*/  ISETP.GT.AND P4, PT, R3, 0x40, P5 ;  /* 0x000000400300780c */ /* 0x000fda0002f84270 */
[----:B0-----:R-:W-:Y:S05]  /*5b80*/  @!P4 BRA `(.L_x_161) ;  /* 0x000000000004c947 */ /* 0x001fea0003800000 */
[----:B------:R0:W5:Y:S02]  /*5b90*/  LDG.E.LTC128B.U16 R14, desc[UR12][R12.64+0x12] ;  /* 0x0000120c0c0e7981 */ /* 0x000164000c1e1520 */
.L_x_161:
[----:B------:R-:W-:Y:S05]  /*5ba0*/  BSYNC B0 ;  /* 0x0000000000007941 */ /* 0x000fea0003800000 */
.L_x_160:
[----:B-----5:R-:W-:Y:S01]  /*5bb0*/  HADD2.F32 R7, -RZ, R14.H0_H0 ;  /* 0x2000000eff077230 */ /* 0x020fe20000004100 */
[----:B------:R-:W-:Y:S04]  /*5bc0*/  BSSY B0, `(.L_x_162) ;  /* 0x0000009000007945 */ /* 0x000fe80003800000 */
[----:B------:R-:W-:-:S04]  /*5bd0*/  FMUL R6, R7, R2 ;  /* 0x0000000207067220 */ /* 0x000fc80000400000 */
[----:B------:R-:W-:-:S05]  /*5be0*/  FFMA R6, R29, R0, R6 ;  /* 0x000000001d067223 */ /* 0x000fca0000000006 */
[----:B------:R-:W-:-:S05]  /*5bf0*/  F2FP.F16.F32.PACK_AB R6, RZ, R6 ;  /* 0x00000006ff06723e */ /* 0x000fca00000000ff */
[----:B------:R0:W-:Y:S01]  /*5c00*/  @P4 STG.E.U16 desc[UR12][R4.64+0x12], R6 ;  /* 0x0000120604004986 */ /* 0x0001e2000c10150c */
[----:B------:R-:W-:-:S04]  /*5c10*/  LOP3.LUT P4, RZ, R88, 0x4, RZ, 0xc0, !PT ;  /* 0x0000000458ff7812 */ /* 0x000fc8000788c0ff */
[----:B------:R-:W-:-:S13]  /*5c20*/  ISETP.GT.AND P4, PT, R3, 0x48, P4 ;  /* 0x000000480300780c */ /* 0x000fda0002784270 */
[----:B0-----:R-:W-:Y:S05]  /*5c30*/  @!P4 BRA `(.L_x_163) ;  /* 0x000000000004c947 */ /* 0x001fea0003800000 */
[----:B------:R0:W5:Y:S02]  /*5c40*/  LDG.E.LTC128B.U16 R14, desc[UR12][R16.64+0x10] ;  /* 0x0000100c100e7981 */ /* 0x000164000c1e1520 */
.L_x_163:
[----:B------:R-:W-:Y:S05]  /*5c50*/  BSYNC B0 ;  /* 0x0000000000007941 */ /* 0x000fea0003800000 */
.L_x_162:
        /* <DEDUP_REMOVED lines=9> */
.L_x_165:
[----:B------:R-:W-:Y:S05]  /*5cf0*/  BSYNC B0 ;  /* 0x0000000000007941 */ /* 0x000fea0003800000 */
.L_x_164:
        /* <DEDUP_REMOVED lines=10> */
.L_x_167:
[----:B------:R-:W-:Y:S05]  /*5da0*/  BSYNC B0 ;  /* 0x0000000000007941 */ /* 0x000fea0003800000 */
.L_x_166:
        /* <DEDUP_REMOVED lines=10> */
.L_x_169:
[----:B------:R-:W-:Y:S05]  /*5e50*/  BSYNC B0 ;  /* 0x0000000000007941 */ /* 0x000fea0003800000 */
.L_x_168:
        /* <DEDUP_REMOVED lines=10> */
.L_x_171:
[----:B------:R-:W-:Y:S05]  /*5f00*/  BSYNC B0 ;  /* 0x0000000000007941 */ /* 0x000fea0003800000 */
.L_x_170:
        /* <DEDUP_REMOVED lines=12> */
.L_x_173:
[----:B------:R-:W-:Y:S05]  /*5fd0*/  BSYNC B0 ;  /* 0x0000000000007941 */ /* 0x000fea0003800000 */
.L_x_172:
[----:B-----5:R-:W-:Y:S01]  /*5fe0*/  HADD2.F32 R7, -RZ, R14.H0_H0 ;  /* 0x2000000eff077230 */ /* 0x020fe20000004100 */
[----:B------:R-:W-:Y:S01]  /*5ff0*/  LOP3.LUT P5, RZ, R88, 0x4000000, RZ, 0xc0, !PT ;  /* 0x0400000058ff7812 */ /* 0x000fe200078ac0ff */
[----:B------:R-:W-:Y:S03]  /*6000*/  BSSY B0, `(.L_x_174) ;  /* 0x000000b000007945 */ /* 0x000fe60003800000 */
[----:B------:R-:W-:Y:S01]  /*6010*/  FMUL R6, R7, R2 ;  /* 0x0000000207067220 */ /* 0x000fe20000400000 */
[----:B------:R-:W-:-:S03]  /*6020*/  @P4 IMAD.MOV.U32 R7, RZ, RZ, R21 ;  /* 0x000000ffff074224 */ /* 0x000fc600078e0015 */
        /* <DEDUP_REMOVED lines=8> */
.L_x_175:
[----:B------:R-:W-:Y:S05]  /*60b0*/  BSYNC B0 ;  /* 0x0000000000007941 */ /* 0x000fea0003800000 */
.L_x_174:
        /* <DEDUP_REMOVED lines=10> */
.L_x_177:
[----:B------:R-:W-:Y:S05]  /*6160*/  BSYNC B0 ;  /* 0x0000000000007941 */ /* 0x000fea0003800000 */
.L_x_176:
        /* <DEDUP_REMOVED lines=10> */
.L_x_179:
[----:B------:R-:W-:Y:S05]  /*6210*/  BSYNC B0 ;  /* 0x0000000000007941 */ /* 0x000fea0003800000 */
.L_x_178:
        /* <DEDUP_REMOVED lines=12> */
.L_x_181:
[----:B------:R-:W-:Y:S05]  /*62e0*/  BSYNC B0 ;  /* 0x0000000000007941 */ /* 0x000fea0003800000 */
.L_x_180:
        /* <DEDUP_REMOVED lines=13> */
.L_x_183:
[----:B------:R-:W-:Y:S05]  /*63c0*/  BSYNC B0 ;  /* 0x0000000000007941 */ /* 0x000fea0003800000 */
.L_x_182:
        /* <DEDUP_REMOVED lines=10> */
.L_x_185:
[----:B------:R-:W-:Y:S05]  /*6470*/  BSYNC B0 ;  /* 0x0000000000007941 */ /* 0x000fea0003800000 */
.L_x_184:
        /* <DEDUP_REMOVED lines=10> */
.L_x_187:
[----:B------:R-:W-:Y:S05]  /*6520*/  BSYNC B0 ;  /* 0x0000000000007941 */ /* 0x000fea0003800000 */
.L_x_186:
        /* <DEDUP_REMOVED lines=12> */
.L_x_189:
[----:B------:R-:W-:Y:S05]  /*65f0*/  BSYNC B0 ;  /* 0x0000000000007941 */ /* 0x000fea0003800000 */
.L_x_188:
        /* <DEDUP_REMOVED lines=13> */
.L_x_191:
[----:B------:R-:W-:Y:S05]  /*66d0*/  BSYNC B0 ;  /* 0x0000000000007941 */ /* 0x000fea0003800000 */
.L_x_190:
        /* <DEDUP_REMOVED lines=10> */
.L_x_193:
[----:B------:R-:W-:Y:S05]  /*6780*/  BSYNC B0 ;  /* 0x0000000000007941 */ /* 0x000fea0003800000 */
.L_x_192:
        /* <DEDUP_REMOVED lines=10> */
.L_x_195:
[----:B------:R-:W-:Y:S05]  /*6830*/  BSYNC B0 ;  /* 0x0000000000007941 */ /* 0x000fea0003800000 */
.L_x_194:
        /* <DEDUP_REMOVED lines=12> */
.L_x_197:
[----:B------:R-:W-:Y:S05]  /*6900*/  BSYNC B0 ;  /* 0x0000000000007941 */ /* 0x000fea0003800000 */
.L_x_196:
        /* <DEDUP_REMOVED lines=13> */
.L_x_199:
[----:B------:R-:W-:Y:S05]  /*69e0*/  BSYNC B0 ;  /* 0x0000000000007941 */ /* 0x000fea0003800000 */
.L_x_198:
        /* <DEDUP_REMOVED lines=10> */
.L_x_201:
[----:B------:R-:W-:Y:S05]  /*6a90*/  BSYNC B0 ;  /* 0x0000000000007941 */ /* 0x000fea0003800000 */
.L_x_200:
        /* <DEDUP_REMOVED lines=10> */
.L_x_203:
[----:B------:R-:W-:Y:S05]  /*6b40*/  BSYNC B0 ;  /* 0x0000000000007941 */ /* 0x000fea0003800000 */
.L_x_202:
        /* <DEDUP_REMOVED lines=12> */
.L_x_205:
[----:B------:R-:W-:Y:S05]  /*6c10*/  BSYNC B0 ;  /* 0x0000000000007941 */ /* 0x000fea0003800000 */
.L_x_204:
        /* <DEDUP_REMOVED lines=13> */
.L_x_207:
[----:B------:R-:W-:Y:S05]  /*6cf0*/  BSYNC B0 ;  /* 0x0000000000007941 */ /* 0x000fea0003800000 */
.L_x_206:
        /* <DEDUP_REMOVED lines=10> */
.L_x_209:
[----:B------:R-:W-:Y:S05]  /*6da0*/  BSYNC B0 ;  /* 0x0000000000007941 */ /* 0x000fea0003800000 */
.L_x_208:
        /* <DEDUP_REMOVED lines=10> */
.L_x_211:
[----:B------:R-:W-:Y:S05]  /*6e50*/  BSYNC B0 ;  /* 0x0000000000007941 */ /* 0x000fea0003800000 */
.L_x_210:
        /* <DEDUP_REMOVED lines=12> */
.L_x_213:
[----:B------:R-:W-:Y:S05]  /*6f20*/  BSYNC B0 ;  /* 0x0000000000007941 */ /* 0x000fea0003800000 */
.L_x_212:
        /* <DEDUP_REMOVED lines=13> */
.L_x_215:
[----:B------:R-:W-:Y:S05]  /*7000*/  BSYNC B0 ;  /* 0x0000000000007941 */ /* 0x000fea0003800000 */
.L_x_214:
        /* <DEDUP_REMOVED lines=10> */
.L_x_217:
[----:B------:R-:W-:Y:S05]  /*70b0*/  BSYNC B0 ;  /* 0x0000000000007941 */ /* 0x000fea0003800000 */
.L_x_216:
        /* <DEDUP_REMOVED lines=10> */
.L_x_219:
[----:B------:R-:W-:Y:S05]  /*7160*/  BSYNC B0 ;  /* 0x0000000000007941 */ /* 0x000fea0003800000 */
.L_x_218:
        /* <DEDUP_REMOVED lines=12> */
.L_x_221:
[----:B------:R-:W-:Y:S05]  /*7230*/  BSYNC B0 ;  /* 0x0000000000007941 */ /* 0x000fea0003800000 */
.L_x_220:
        /* <DEDUP_REMOVED lines=13> */
.L_x_223:
[----:B------:R-:W-:Y:S05]  /*7310*/  BSYNC B0 ;  /* 0x0000000000007941 */ /* 0x000fea0003800000 */
.L_x_222:
        /* <DEDUP_REMOVED lines=10> */
.L_x_225:
[----:B------:R-:W-:Y:S05]  /*73c0*/  BSYNC B0 ;  /* 0x0000000000007941 */ /* 0x000fea0003800000 */
.L_x_224:
        /* <DEDUP_REMOVED lines=10> */
.L_x_227:
[----:B------:R-:W-:Y:S05]  /*7470*/  BSYNC B0 ;  /* 0x0000000000007941 */ /* 0x000fea0003800000 */
.L_x_226:
        /* <DEDUP_REMOVED lines=12> */
.L_x_229:
[----:B------:R-:W-:Y:S05]  /*7540*/  BSYNC B0 ;  /* 0x0000000000007941 */ /* 0x000fea0003800000 */
.L_x_228:
        /* <DEDUP_REMOVED lines=13> */
.L_x_231:
[----:B------:R-:W-:Y:S05]  /*7620*/  BSYNC B0 ;  /* 0x0000000000007941 */ /* 0x000fea0003800000 */
.L_x_230:
        /* <DEDUP_REMOVED lines=10> */
.L_x_233:
[----:B------:R-:W-:Y:S05]  /*76d0*/  BSYNC B0 ;  /* 0x0000000000007941 */ /* 0x000fea0003800000 */
.L_x_232:
        /* <DEDUP_REMOVED lines=10> */
.L_x_235:
[----:B------:R-:W-:Y:S05]  /*7780*/  BSYNC B0 ;  /* 0x0000000000007941 */ /* 0x000fea0003800000 */
.L_x_234:
        /* <DEDUP_REMOVED lines=12> */
.L_x_237:
[----:B------:R-:W-:Y:S05]  /*7850*/  BSYNC B0 ;  /* 0x0000000000007941 */ /* 0x000fea0003800000 */
.L_x_236:
        /* <DEDUP_REMOVED lines=13> */
.L_x_239:
[----:B------:R-:W-:Y:S05]  /*7930*/  BSYNC B0 ;  /* 0x0000000000007941 */ /* 0x000fea0003800000 */
.L_x_238:
        /* <DEDUP_REMOVED lines=10> */
.L_x_241:
[----:B------:R-:W-:Y:S05]  /*79e0*/  BSYNC B0 ;  /* 0x0000000000007941 */ /* 0x000fea0003800000 */
.L_x_240:
        /* <DEDUP_REMOVED lines=10> */
.L_x_243:
[----:B------:R-:W-:Y:S05]  /*7a90*/  BSYNC B0 ;  /* 0x0000000000007941 */ /* 0x000fea0003800000 */
.L_x_242:
        /* <DEDUP_REMOVED lines=12> */
.L_x_245:
[----:B------:R-:W-:Y:S05]  /*7b60*/  BSYNC B0 ;  /* 0x0000000000007941 */ /* 0x000fea0003800000 */
.L_x_244:
        /* <DEDUP_REMOVED lines=13> */
.L_x_247:
[----:B------:R-:W-:Y:S05]  /*7c40*/  BSYNC B0 ;  /* 0x0000000000007941 */ /* 0x000fea0003800000 */
.L_x_246:
        /* <DEDUP_REMOVED lines=10> */
.L_x_249:
[----:B------:R-:W-:Y:S05]  /*7cf0*/  BSYNC B0 ;  /* 0x0000000000007941 */ /* 0x000fea0003800000 */
.L_x_248:
        /* <DEDUP_REMOVED lines=10> */
.L_x_251:
[----:B------:R-:W-:Y:S05]  /*7da0*/  BSYNC B0 ;  /* 0x0000000000007941 */ /* 0x000fea0003800000 */
.L_x_250:
        /* <DEDUP_REMOVED lines=12> */
.L_x_253:
[----:B------:R-:W-:Y:S05]  /*7e70*/  BSYNC B0 ;  /* 0x0000000000007941 */ /* 0x000fea0003800000 */
.L_x_252:
        /* <DEDUP_REMOVED lines=13> */
.L_x_255:
[----:B------:R-:W-:Y:S05]  /*7f50*/  BSYNC B0 ;  /* 0x0000000000007941 */ /* 0x000fea0003800000 */
.L_x_254:
        /* <DEDUP_REMOVED lines=9> */
.L_x_257:
[----:B------:R-:W-:Y:S05]  /*7ff0*/  BSYNC B0 ;  /* 0x0000000000007941 */ /* 0x000fea0003800000 */
.L_x_256:
[----:B-----5:R-:W-:Y:S01]  /*8000*/  HADD2.F32 R7, -RZ, R14.H0_H0 ;  /* 0x2000000eff077230 */ /* 0x020fe20000004100 */
[----:B------:R-:W-:Y:S01]  /*8010*/  ISETP.GT.AND P5, PT, R3, 0x48, P5 ;  /* 0x000000480300780c */ /* 0x000fe20002fa4270 */
[----:B------:R-:W-:Y:S03]  /*8020*/  BSSY B0, `(.L_x_258) ;  /* 0x0000007000007945 */ /* 0x000fe60003800000 */
[----:B------:R-:W-:-:S04]  /*8030*/  FMUL R6, R7, R2 ;  /* 0x0000000207067220 */ /* 0x000fc80000400000 */
[----:B------:R-:W-:-:S05]  /*8040*/  FFMA R6, R77, R0, R6 ;  /* 0x000000004d067223 */ /* 0x000fca0000000006 */
[----:B------:R-:W-:-:S05]  /*8050*/  F2FP.F16.F32.PACK_AB R6, RZ, R6 ;  /* 0x00000006ff06723e */ /* 0x000fca00000000ff */
[----:B------:R0:W-:Y:S01]  /*8060*/  @P4 STG.E.U16 desc[UR12][R4.64+0xd2], R6 ;  /* 0x0000d20604004986 */ /* 0x0001e2000c10150c */
[----:B------:R-:W-:Y:S05]  /*8070*/  @!P5 BRA `(.L_x_259) ;  /* 0x000000000004d947 */ /* 0x000fea0003800000 */
[----:B------:R0:W5:Y:S02]  /*8080*/  LDG.E.LTC128B.U16 R14, desc[UR12][R16.64+0xd0] ;  /* 0x0000d00c100e7981 */ /* 0x000164000c1e1520 */
.L_x_259:
[----:B------:R-:W-:Y:S05]  /*8090*/  BSYNC B0 ;  /* 0x0000000000007941 */ /* 0x000fea0003800000 */
.L_x_258:
[----:B-----5:R-:W-:Y:S01]  /*80a0*/  HADD2.F32 R7, -RZ, R14.H0_H0 ;  /* 0x2000000eff077230 */ /* 0x020fe20000004100 */
[----:B------:R-:W-:Y:S01]  /*80b0*/  ISETP.GT.AND P4, PT, R3, 0x48, P6 ;  /* 0x000000480300780c */ /* 0x000fe20003784270 */
[----:B0-----:R-:W-:Y:S01]  /*80c0*/  @P5 IMAD.MOV.U32 R6, RZ, RZ, R20 ;  /* 0x000000ffff065224 */ /* 0x001fe200078e0014 */
[----:B------:R-:W-:Y:S02]  /*80d0*/  BSSY B0, `(.L_x_260) ;  /* 0x0000009000007945 */ /* 0x000fe40003800000 */
[----:B------:R-:W-:-:S04]  /*80e0*/  FMUL R7, R7, R2 ;  /* 0x0000000207077220 */ /* 0x000fc80000400000 */
[----:B------:R-:W-:-:S05]  /*80f0*/  FFMA R7, R78, R0, R7 ;  /* 0x000000004e077223 */ /* 0x000fca0000000007 */
[----:B------:R-:W-:-:S04]  /*8100*/  F2FP.F16.F32.PACK_AB R7, RZ, R7 ;  /* 0x00000007ff07723e */ /* 0x000fc800000000ff */
[----:B------:R-:W-:Y:S01]  /*8110*/  PRMT R8, R7, 0x7610, R8 ;  /* 0x0000761007087816 */ /* 0x000fe20000000008 */
[----:B------:R-:W-:-:S05]  /*8120*/  @P5 IMAD.MOV.U32 R7, RZ, RZ, R21 ;  /* 0x000000ffff075224 */ /* 0x000fca00078e0015 */
[----:B------:R0:W-:Y:S01]  /*8130*/  @P5 STG.E.U16 desc[UR12][R6.64+0xd0], R8 ;  /* 0x0000d00806005986 */ /* 0x0001e2000c10150c */
[----:B------:R-:W-:Y:S05]  /*8140*/  @!P4 BRA `(.L_x_261) ;  /* 0x000000000004c947 */ /* 0x000fea0003800000 */
[----:B------:R0:W5:Y:S02]  /*8150*/  LDG.E.LTC128B.U16 R14, desc[UR12][R16.64+0xd2] ;  /* 0x0000d20c100e7981 */ /* 0x000164000c1e1520 */
.L_x_261:
[----:B------:R-:W-:Y:S05]  /*8160*/  BSYNC B0 ;  /* 0x0000000000007941 */ /* 0x000fea0003800000 */
.L_x_260:
[----:B0----5:R-:W-:Y:S01]  /*8170*/  HADD2.F32 R7, -RZ, R14.H0_H0 ;  /* 0x2000000eff077230 */ /* 0x021fe20000004100 */
[----:B------:R-:W-:Y:S01]  /*8180*/  ISETP.GT.AND P5, PT, R3, 0x40, P3 ;  /* 0x000000400300780c */ /* 0x000fe20001fa4270 */
        /* <DEDUP_REMOVED lines=8> */
[----:B------:R-:W-:Y:S05]  /*8210*/  @!P5 BRA `(.L_x_263) ;  /* 0x000000000004d947 */ /* 0x000fea0003800000 */
[----:B------:R0:W5:Y:S02]  /*8220*/  LDG.E.LTC128B.U16 R14, desc[UR12][R12.64+0xe0] ;  /* 0x0000e00c0c0e7981 */ /* 0x000164000c1e1520 */
.L_x_263:
[----:B------:R-:W-:Y:S05]  /*8230*/  BSYNC B0 ;  /* 0x0000000000007941 */ /* 0x000fea0003800000 */
.L_x_262:
[----:B0----5:R-:W-:Y:S01]  /*8240*/  HADD2.F32 R7, -RZ, R14.H0_H0 ;  /* 0x2000000eff077230 */ /* 0x021fe20000004100 */
        /* <DEDUP_REMOVED lines=8> */
.L_x_265:
[----:B------:R-:W-:Y:S05]  /*82d0*/  BSYNC B0 ;  /* 0x0000000000007941 */ /* 0x000fea0003800000 */
.L_x_264:
        /* <DEDUP_REMOVED lines=9> */
.L_x_267:
[----:B------:R-:W-:Y:S05]  /*8370*/  BSYNC B0 ;  /* 0x0000000000007941 */ /* 0x000fea0003800000 */
.L_x_266:
        /* <DEDUP_REMOVED lines=12> */
.L_x_269:
[----:B------:R-:W-:Y:S05]  /*8440*/  BSYNC B0 ;  /* 0x0000000000007941 */ /* 0x000fea0003800000 */
.L_x_268:
        /* <DEDUP_REMOVED lines=12> */
.L_x_271:
[----:B------:R-:W-:Y:S05]  /*8510*/  BSYNC B0 ;  /* 0x0000000000007941 */ /* 0x000fea0003800000 */
.L_x_270:
        /* <DEDUP_REMOVED lines=9> */
.L_x_273:
[----:B------:R-:W-:Y:S05]  /*85b0*/  BSYNC B0 ;  /* 0x0000000000007941 */ /* 0x000fea0003800000 */
.L_x_272:
        /* <DEDUP_REMOVED lines=9> */
.L_x_275:
[----:B------:R-:W-:Y:S05]  /*8650*/  BSYNC B0 ;  /* 0x0000000000007941 */ /* 0x000fea0003800000 */
.L_x_274:
[----:B0----5:R-:W-:Y:S01]  /*8660*/  HADD2.F32 R5, -RZ, R14.H0_H0 ;  /* 0x2000000eff057230 */ /* 0x021fe20000004100 */
[----:B------:R-:W-:Y:S01]  /*8670*/  ISETP.GT.AND P0, PT, R3, 0x48, P0 ;  /* 0x000000480300780c */ /* 0x000fe20000704270 */
[----:B------:R-:W-:Y:S01]  /*8680*/  @P1 IMAD.MOV.U32 R4, RZ, RZ, R20 ;  /* 0x000000ffff041224 */ /* 0x000fe200078e0014 */
        /* <DEDUP_REMOVED lines=9> */
.L_x_277:
[----:B------:R-:W-:Y:S05]  /*8720*/  BSYNC B0 ;  /* 0x0000000000007941 */ /* 0x000fea0003800000 */
.L_x_276:
[----:B0----5:R-:W-:-:S05]  /*8730*/  HADD2.F32 R3, -RZ, R14.H0_H0 ;  /* 0x2000000eff037230 */ /* 0x021fca0000004100 */
[----:B------:R-:W-:-:S04]  /*8740*/  FMUL R2, R3, R2 ;  /* 0x0000000203027220 */ /* 0x000fc80000400000 */
[----:B------:R-:W-:Y:S01]  /*8750*/  FFMA R2, R87, R0, R2 ;  /* 0x0000000057027223 */ /* 0x000fe20000000002 */
[----:B------:R-:W-:Y:S06]  /*8760*/  @!P0 EXIT ;  /* 0x000000000000894d */ /* 0x000fec0003800000 */
[----:B------:R-:W-:-:S05]  /*8770*/  F2FP.F16.F32.PACK_AB R2, RZ, R2 ;  /* 0x00000002ff02723e */ /* 0x000fca00000000ff */
[----:B------:R-:W-:Y:S01]  /*8780*/  STG.E.U16 desc[UR12][R20.64+0xf2], R2 ;  /* 0x0000f20214007986 */ /* 0x000fe2000c10150c */
[----:B------:R-:W-:Y:S05]  /*8790*/  EXIT ;  /* 0x000000000000794d */ /* 0x000fea0003800000 */
.L_x_27:
[----:B------:R-:W-:Y:S01]  /*87a0*/  ULDC.64 UR4, c[0x0][0x650] ;  /* 0x0001940000047ab9 */ /* 0x000fe20000000a00 */
[----:B------:R-:W-:Y:S01]  /*87b0*/  ISETP.GT.AND P4, PT, R4, 0x1, PT ;  /* 0x000000010400780c */ /* 0x000fe20003f84270 */
[-C--:B------:R-:W-:Y:S01]  /*87c0*/  FMUL R88, R88, R0.reuse ;  /* 0x0000000058587220 */ /* 0x080fe20000400000 */
[----:B------:R-:W-:Y:S01]  /*87d0*/  LEA R14, P1, R10, UR4, 0x1 ;  /* 0x000000040a0e7c11 */ /* 0x000fe2000f8208ff */
[----:B------:R-:W-:Y:S01]  /*87e0*/  IMAD.SHL.U32 R9, R156, 0x2, RZ ;  /* 0x000000029c097824 */ /* 0x000fe200078e00ff */
[----:B------:R-:W-:Y:S01]  /*87f0*/  ISETP.GT.AND P2, PT, R3, RZ, P4 ;  /* 0x000000ff0300720c */ /* 0x000fe20002744270 */
[-C--:B------:R-:W-:Y:S01]  /*8800*/  FMUL R89, R89, R0.reuse ;  /* 0x0000000059597220 */ /* 0x080fe20000400000 */
[----:B------:R-:W-:Y:S01]  /*8810*/  LEA.HI.X R15, R10, UR5, R23, 0x1, P1 ;  /* 0x000000050a0f7c11 */ /* 0x000fe200088f0c17 */
[----:B------:R-:W-:Y:S01]  /*8820*/  FMUL R90, R90, R0 ;  /* 0x000000005a5a7220 */ /* 0x000fe20000400000 */
[----:B------:R-:W-:Y:S01]  /*8830*/  F2FP.F16.F32.PACK_AB R88, RZ, R88 ;  /* 0x00000058ff58723e */ /* 0x000fe200000000ff */
[-C--:B------:R-:W-:Y:S01]  /*8840*/  FMUL R91, R91, R0.reuse ;  /* 0x000000005b5b7220 */ /* 0x080fe20000400000 */
[----:B------:R-:W-:Y:S01]  /*8850*/  SHF.L.U64.HI R5, R156, 0x1, R167 ;  /* 0x000000019c057819 */ /* 0x000fe200000102a7 */
[----:B------:R-:W-:Y:S01]  /*8860*/  FMUL R92, R92, R0 ;  /* 0x000000005c5c7220 */ /* 0x000fe20000400000 */
[----:B------:R-:W-:Y:S01]  /*8870*/  ISETP.GT.AND P1, PT, R3, 0x8, P5 ;  /* 0x000000080300780c */ /* 0x000fe20002f24270 */
[----:B------:R-:W-:Y:S01]  /*8880*/  @P0 STG.E.U16 desc[UR12][R14.64], R88 ;  /* 0x000000580e000986 */ /* 0x000fe2000c10150c */
[----:B------:R-:W-:Y:S01]  /*8890*/  IADD3 R16, P0, R9, R14, RZ ;  /* 0x0000000e09107210 */ /* 0x000fe20007f1e0ff */
[----:B------:R-:W-:Y:S01]  /*88a0*/  FMUL R93, R93, R0 ;  /* 0x000000005d5d7220 */ /* 0x000fe20000400000 */
[----:B------:R-:W-:Y:S01]  /*88b0*/  F2FP.F16.F32.PACK_AB R89, RZ, R89 ;  /* 0x00000059ff59723e */ /* 0x000fe200000000ff */
[----:B------:R-:W-:Y:S01]  /*88c0*/  @P2 IMAD.MOV.U32 R6, RZ, RZ, R14 ;  /* 0x000000ffff062224 */ /* 0x000fe200078e000e */
[----:B------:R-:W-:Y:S01]  /*88d0*/  ISETP.GT.AND P3, PT, R4, 0x8, PT ;  /* 0x000000080400780c */ /* 0x000fe20003f64270 */
[--C-:B------:R-:W-:Y:S01]  /*88e0*/  IMAD.X R17, R5, 0x1, R15.reuse, P0 ;  /* 0x0000000105117824 */ /* 0x100fe200000e060f */
[C---:B------:R-:W-:Y:S01]  /*88f0*/  ISETP.GT.AND P0, PT, R3.reuse, 0x8, P4 ;  /* 0x000000080300780c */ /* 0x040fe20002704270 */
[----:B------:R-:W-:Y:S01]  /*8900*/  @P2 IMAD.MOV.U32 R7, RZ, RZ, R15 ;  /* 0x000000ffff072224 */ /* 0x000fe200078e000f */
[----:B------:R-:W-:Y:S01]  /*8910*/  F2FP.F16.F32.PACK_AB R90, RZ, R90 ;  /* 0x0000005aff5a723e */ /* 0x000fe200000000ff */
[----:B------:R-:W-:Y:S01]  /*8920*/  IMAD.SHL.U32 R13, R20, 0x2, RZ ;  /* 0x00000002140d7824 */ /* 0x000fe200078e00ff */
[----:B------:R-:W-:Y:S01]  /*8930*/  ISETP.GT.AND P4, PT, R4, 0x9, PT ;  /* 0x000000090400780c */ /* 0x000fe20003f84270 */
[-C--:B------:R-:W-:Y:S01]  /*8940*/  FMUL R94, R94, R0.reuse ;  /* 0x000000005e5e7220 */ /* 0x080fe20000400000 */
[----:B------:R0:W-:Y:S01]  /*8950*/  @P2 STG.E.U16 desc[UR12][R6.64+0x2], R89 ;  /* 0x0000025906002986 */ /* 0x0001e2000c10150c */
[----:B------:R-:W-:Y:S01]  /*8960*/  ISETP.GT.AND P2, PT, R3, RZ, P3 ;  /* 0x000000ff0300720c */ /* 0x000fe20001f44270 */
[-C--:B------:R-:W-:Y:S01]  /*8970*/  FMUL R95, R95, R0.reuse ;  /* 0x000000005f5f7220 */ /* 0x080fe20000400000 */
[----:B------:R-:W-:Y:S01]  /*8980*/  F2FP.F16.F32.PACK_AB R91, RZ, R91 ;  /* 0x0000005bff5b723e */ /* 0x000fe200000000ff */
[----:B------:R-:W-:Y:S01]  /*8990*/  @P1 STG.E.U16 desc[UR12][R16.64], R90 ;  /* 0x0000005a10001986 */ /* 0x000fe2000c10150c */
[----:B------:R-:W-:Y:S01]  /*89a0*/  ISETP.GT.AND P1, PT, R3, RZ, P4 ;  /* 0x000000ff0300720c */ /* 0x000fe20002724270 */
[----:B------:R-:W-:Y:S01]  /*89b0*/  FMUL R96, R96, R0 ;  /* 0x0000000060607220 */ /* 0x000fe20000400000 */
[----:B------:R-:W-:Y:S01]  /*89c0*/  F2FP.F16.F32.PACK_AB R92, RZ, R92 ;  /* 0x0000005cff5c723e */ /* 0x000fe200000000ff */
[-C--:B------:R-:W-:Y:S01]  /*89d0*/  FMUL R97, R97, R0.reuse ;  /* 0x0000000061617220 */ /* 0x080fe20000400000 */
[----:B------:R-:W-:Y:S01]  /*89e0*/  F2FP.F16.F32.PACK_AB R93, RZ, R93 ;  /* 0x0000005dff5d723e */ /* 0x000fe200000000ff */
[----:B------:R-:W-:Y:S01]  /*89f0*/  FMUL R98, R98, R0 ;  /* 0x0000000062627220 */ /* 0x000fe20000400000 */
[----:B------:R-:W-:Y:S01]  /*8a00*/  SHF.L.U64.HI R157, R20, 0x1, R157 ;  /* 0x00000001149d7819 */ /* 0x000fe2000001029d */
[----:B0-----:R-:W-:Y:S01]  /*8a10*/  @P0 IMAD.MOV.U32 R6, RZ, RZ, R16 ;  /* 0x000000ffff060224 */ /* 0x001fe200078e0010 */
[----:B------:R-:W-:Y:S01]  /*8a20*/  F2FP.F16.F32.PACK_AB R94, RZ, R94 ;  /* 0x0000005eff5e723e */ /* 0x000fe200000000ff */
[----:B------:R-:W-:Y:S01]  /*8a30*/  @P0 IMAD.MOV.U32 R7, RZ, RZ, R17 ;  /* 0x000000ffff070224 */ /* 0x000fe200078e0011 */
[----:B------:R-:W-:Y:S01]  /*8a40*/  F2FP.F16.F32.PACK_AB R95, RZ, R95 ;  /* 0x0000005fff5f723e */ /* 0x000fe200000000ff */
[----:B------:R-:W-:Y:S01]  /*8a50*/  FMUL R99, R99, R0 ;  /* 0x0000000063637220 */ /* 0x000fe20000400000 */
[----:B------:R-:W-:Y:S01]  /*8a60*/  F2FP.F16.F32.PACK_AB R96, RZ, R96 ;  /* 0x00000060ff60723e */ /* 0x000fe200000000ff */
[-C--:B------:R-:W-:Y:S01]  /*8a70*/  FMUL R100, R100, R0.reuse ;  /* 0x0000000064647220 */ /* 0x080fe20000400000 */
[----:B------:R0:W-:Y:S01]  /*8a80*/  @P0 STG.E.U16 desc[UR12][R6.64+0x2], R91 ;  /* 0x0000025b06000986 */ /* 0x0001e2000c10150c */
[----:B------:R-:W-:Y:S01]  /*8a90*/  ISETP.GT.AND P0, PT, R3, 0x8, P3 ;  /* 0x000000080300780c */ /* 0x000fe20001f04270 */
[-C--:B------:R-:W-:Y:S01]  /*8aa0*/  FMUL R101, R101, R0.reuse ;  /* 0x0000000065657220 */ /* 0x080fe20000400000 */
[----:B------:R-:W-:Y:S01]  /*8ab0*/  ISETP.GT.AND P3, PT, R4, 0x10, PT ;  /* 0x000000100400780c */ /* 0x000fe20003f64270 */
[-C--:B------:R-:W-:Y:S01]  /*8ac0*/  FMUL R102, R102, R0.reuse ;  /* 0x0000000066667220 */ /* 0x080fe20000400000 */
[----:B------:R-:W-:Y:S01]  /*8ad0*/  F2FP.F16.F32.PACK_AB R97, RZ, R97 ;  /* 0x00000061ff61723e */ /* 0x000fe200000000ff */
[----:B------:R-:W-:Y:S01]  /*8ae0*/  FMUL R103, R103, R0 ;  /* 0x0000000067677220 */ /* 0x000fe20000400000 */
[----:B------:R-:W-:Y:S01]  /*8af0*/  F2FP.F16.F32.PACK_AB R98, RZ, R98 ;  /* 0x00000062ff62723e */ /* 0x000fe200000000ff */
[-C--:B------:R-:W-:Y:S01]  /*8b00*/  FMUL R104, R104, R0.reuse ;  /* 0x0000000068687220 */ /* 0x080fe20000400000 */
[----:B------:R-:W-:Y:S01]  /*8b10*/  F2FP.F16.F32.PACK_AB R99, RZ, R99 ;  /* 0x00000063ff63723e */ /* 0x000fe200000000ff */
[----:B------:R-:W-:Y:S01]  /*8b20*/  FMUL R105, R105, R0 ;  /* 0x0000000069697220 */ /* 0x000fe20000400000 */
[----:B------:R-:W-:Y:S01]  /*8b30*/  F2FP.F16.F32.PACK_AB R100, RZ, R100 ;  /* 0x00000064ff64723e */ /* 0x000fe200000000ff */
[--C-:B0-----:R-:W-:Y:S01]  /*8b40*/  @P2 IMAD.MOV.U32 R6, RZ, RZ, R14.reuse ;  /* 0x000000ffff062224 */ /* 0x101fe200078e000e */
[----:B------:R-:W-:Y:S01]  /*8b50*/  F2FP.F16.F32.PACK_AB R101, RZ, R101 ;  /* 0x00000065ff65723e */ /* 0x000fe200000000ff */
[--C-:B------:R-:W-:Y:S01]  /*8b60*/  @P2 IMAD.MOV.U32 R7, RZ, RZ, R15.reuse ;  /* 0x000000ffff072224 */ /* 0x100fe200078e000f */
[----:B------:R-:W-:Y:S01]  /*8b70*/  F2FP.F16.F32.PACK_AB R102, RZ, R102 ;  /* 0x00000066ff66723e */ /* 0x000fe200000000ff */
[-C--:B------:R-:W-:Y:S01]  /*8b80*/  FMUL R106, R106, R0.reuse ;  /* 0x000000006a6a7220 */ /* 0x080fe20000400000 */
[----:B------:R-:W-:Y:S01]  /*8b90*/  F2FP.F16.F32.PACK_AB R103, RZ, R103 ;  /* 0x00000067ff67723e */ /* 0x000fe200000000ff */
[----:B------:R-:W-:Y:S01]  /*8ba0*/  FMUL R107, R107, R0 ;  /* 0x000000006b6b7220 */ /* 0x000fe20000400000 */
[----:B------:R0:W-:Y:S01]  /*8bb0*/  @P2 STG.E.U16 desc[UR12][R6.64+0x10], R92 ;  /* 0x0000105c06002986 */ /* 0x0001e2000c10150c */
[----:B------:R-:W-:Y:S01]  /*8bc0*/  F2FP.F16.F32.PACK_AB R104, RZ, R104 ;  /* 0x00000068ff68723e */ /* 0x000fe200000000ff */
        /* <DEDUP_REMOVED lines=8> */
[----:B------:R-:W-:Y:S01]  /*8c50*/  FMUL R112, R112, R0 ;  /* 0x0000000070707220 */ /* 0x000fe20000400000 */
[----:B------:R-:W-:Y:S01]  /*8c60*/  F2FP.F16.F32.PACK_AB R109, RZ, R109 ;  /* 0x0000006dff6d723e */ /* 0x000fe200000000ff */
[----:B0-----:R-:W-:Y:S01]  /*8c70*/  @P1 IMAD.MOV.U32 R6, RZ, RZ, R14 ;  /* 0x000000ffff061224 */ /* 0x001fe200078e000e */
[----:B------:R-:W-:Y:S01]  /*8c80*/  F2FP.F16.F32.PACK_AB R110, RZ, R110 ;  /* 0x0000006eff6e723e */ /* 0x000fe200000000ff */
[----:B------:R-:W-:Y:S01]  /*8c90*/  @P1 IMAD.MOV.U32 R7, RZ, RZ, R15 ;  /* 0x000000ffff071224 */ /* 0x000fe200078e000f */
[----:B------:R-:W-:Y:S01]  /*8ca0*/  F2FP.F16.F32.PACK_AB R111, RZ, R111 ;  /* 0x0000006fff6f723e */ /* 0x000fe200000000ff */
[----:B------:R-:W-:Y:S01]  /*8cb0*/  FMUL R113, R113, R0 ;  /* 0x0000000071717220 */ /* 0x000fe20000400000 */
[----:B------:R-:W-:Y:S01]  /*8cc0*/  F2FP.F16.F32.PACK_AB R112, RZ, R112 ;  /* 0x00000070ff70723e */ /* 0x000fe200000000ff */
[----:B------:R-:W-:Y:S01]  /*8cd0*/  FMUL R114, R114, R0 ;  /* 0x0000000072727220 */ /* 0x000fe20000400000 */
[----:B------:R0:W-:Y:S01]  /*8ce0*/  @P1 STG.E.U16 desc[UR12][R6.64+0x12], R93 ;  /* 0x0000125d06001986 */ /* 0x0001e2000c10150c */
[----:B------:R-:W-:Y:S01]  /*8cf0*/  IADD3 R10, P1, P2, R9, R14, R13 ;  /* 0x0000000e090a7210 */ /* 0x000fe20007a3e00d */
[-C--:B------:R-:W-:Y:S01]  /*8d00*/  FMUL R115, R115, R0.reuse ;  /* 0x0000000073737220 */ /* 0x080fe20000400000 */
[----:B------:R-:W-:Y:S01]  /*8d10*/  F2FP.F16.F32.PACK_AB R113, RZ, R113 ;  /* 0x00000071ff71723e */ /* 0x000fe200000000ff */
[-C--:B------:R-:W-:Y:S01]  /*8d20*/  FMUL R116, R116, R0.reuse ;  /* 0x0000000074747220 */ /* 0x080fe20000400000 */
[----:B------:R-:W-:Y:S01]  /*8d30*/  IADD3.X R11, R5, R15, R157, P1, P2 ;  /* 0x0000000f050b7210 */ /* 0x000fe20000fe449d */
[-C--:B------:R-:W-:Y:S01]  /*8d40*/  FMUL R117, R117, R0.reuse ;  /* 0x0000000075757220 */ /* 0x080fe20000400000 */
[----:B------:R-:W-:Y:S01]  /*8d50*/  ISETP.GT.AND P1, PT, R3, 0x8, P4 ;  /* 0x000000080300780c */ /* 0x000fe20002724270 */
[-C--:B------:R-:W-:Y:S01]  /*8d60*/  FMUL R118, R118, R0.reuse ;  /* 0x0000000076767220 */ /* 0x080fe20000400000 */
[----:B------:R-:W-:Y:S01]  /*8d70*/  ISETP.GT.AND P2, PT, R4, 0x11, PT ;  /* 0x000000110400780c */ /* 0x000fe20003f44270 */
        /* <DEDUP_REMOVED lines=8> */
[-C--:B------:R-:W-:Y:S01]  /*8e00*/  FMUL R121, R121, R0.reuse ;  /* 0x0000000079797220 */ /* 0x080fe20000400000 */
[----:B------:R0:W-:Y:S01]  /*8e10*/  @P0 STG.E.U16 desc[UR12][R6.64+0x10], R94 ;  /* 0x0000105e06000986 */ /* 0x0001e2000c10150c */
[----:B------:R-:W-:Y:S01]  /*8e20*/  ISETP.GT.AND P0, PT, R3, RZ, P3 ;  /* 0x000000ff0300720c */ /* 0x000fe20001f04270 */
[----:B------:R-:W-:Y:S01]  /*8e30*/  FMUL R122, R122, R0 ;  /* 0x000000007a7a7220 */ /* 0x000fe20000400000 */
        /* <DEDUP_REMOVED lines=9> */
[----:B0-----:R-:W-:Y:S01]  /*8ed0*/  @P1 IMAD.MOV.U32 R6, RZ, RZ, R16 ;  /* 0x000000ffff061224 */ /* 0x001fe200078e0010 */
[----:B------:R-:W-:Y:S01]  /*8ee0*/  F2FP.F16.F32.PACK_AB R123, RZ, R123 ;  /* 0x0000007bff7b723e */ /* 0x000fe200000000ff */
[----:B------:R-:W-:Y:S01]  /*8ef0*/  @P1 IMAD.MOV.U32 R7, RZ, RZ, R17 ;  /* 0x000000ffff071224 */ /* 0x000fe200078e0011 */
[----:B------:R-:W-:Y:S01]  /*8f00*/  F2FP.F16.F32.PACK_AB R124, RZ, R124 ;  /* 0x0000007cff7c723e */ /* 0x000fe200000000ff */
[-C--:B------:R-:W-:Y:S01]  /*8f10*/  FMUL R127, R127, R0.reuse ;  /* 0x000000007f7f7220 */ /* 0x080fe20000400000 */
[----:B------:R-:W-:Y:S01]  /*8f20*/  F2FP.F16.F32.PACK_AB R125, RZ, R125 ;  /* 0x0000007dff7d723e */ /* 0x000fe200000000ff */
[-C--:B------:R-:W-:Y:S01]  /*8f30*/  FMUL R128, R128, R0.reuse ;  /* 0x0000000080807220 */ /* 0x080fe20000400000 */
[----:B------:R0:W-:Y:S01]  /*8f40*/  @P1 STG.E.U16 desc[UR12][R6.64+0x12], R95 ;  /* 0x0000125f06001986 */ /* 0x0001e2000c10150c */
[----:B------:R-:W-:Y:S01]  /*8f50*/  ISETP.GT.AND P1, PT, R4, 0x19, PT ;  /* 0x000000190400780c */ /* 0x000fe20003f24270 */
        /* <DEDUP_REMOVED lines=33> */
[--C-:B------:R-:W-:Y:S01]  /*9170*/  @P0 IMAD.MOV.U32 R7, RZ, RZ, R15.reuse ;  /* 0x000000ffff070224 */ /* 0x100fe200078e000f */
[----:B------:R-:W-:Y:S01]  /*9180*/  F2FP.F16.F32.PACK_AB R141, RZ, R141 ;  /* 0x0000008dff8d723e */ /* 0x000fe200000000ff */
[-C--:B------:R-:W-:Y:S01]  /*9190*/  FMUL R142, R142, R0.reuse ;  /* 0x000000008e8e7220 */ /* 0x080fe20000400000 */
[-C--:B------:R-:W-:Y:S01]  /*91a0*/  FMUL R143, R143, R0.reuse ;  /* 0x000000008f8f7220 */ /* 0x080fe20000400000 */
[-C--:B------:R-:W-:Y:S01]  /*91b0*/  FMUL R144, R144, R0.reuse ;  /* 0x0000000090907220 */ /* 0x080fe20000400000 */
[----:B------:R0:W-:Y:S01]  /*91c0*/  @P0 STG.E.U16 desc[UR12][R6.64+0x22], R97 ;  /* 0x0000226106000986 */ /* 0x0001e2000c10150c */
[----:B------:R-:W-:Y:S01]  /*91d0*/  ISETP.GT.AND P0, PT, R3, 0x8, P3 ;  /* 0x000000080300780c */ /* 0x000fe20001f04270 */
[-C--:B------:R-:W-:Y:S01]  /*91e0*/  FMUL R145, R145, R0.reuse ;  /* 0x0000000091917220 */ /* 0x080fe20000400000 */
        /* <DEDUP_REMOVED lines=8> */
[----:B------:R-:W-:Y:S01]  /*9270*/  ISETP.GT.AND P4, PT, R4, 0x71, PT ;  /* 0x000000710400780c */ /* 0x000fe20003f84270 */
[-C--:B------:R-:W-:Y:S01]  /*9280*/  FMUL R150, R150, R0.reuse ;  /* 0x0000000096967220 */ /* 0x080fe20000400000 */
[----:B------:R-:W-:Y:S01]  /*9290*/  F2FP.F16.F32.PACK_AB R145, RZ, R145 ;  /* 0x00000091ff91723e */ /* 0x000fe200000000ff */
[----:B------:R-:W-:Y:S01]  /*92a0*/  @P0 STG.E.U16 desc[UR12][R16.64+0x20], R98 ;  /* 0x0000206210000986 */ /* 0x000fe2000c10150c */
        /* <DEDUP_REMOVED lines=13> */
[----:B------:R-:W-:Y:S01]  /*9380*/  @P0 STG.E.U16 desc[UR12][R16.64+0x22], R99 ;  /* 0x0000226310000986 */ /* 0x000fe2000c10150c */
[----:B0-----:R-:W-:Y:S01]  /*9390*/  IADD3 R6, P0, R13, R14, RZ ;  /* 0x0000000e0d067210 */ /* 0x001fe20007f1e0ff */
[-C--:B------:R-:W-:Y:S01]  /*93a0*/  FMUL R29, R29, R0.reuse ;  /* 0x000000001d1d7220 */ /* 0x080fe20000400000 */
[----:B------:R-:W-:Y:S01]  /*93b0*/  F2FP.F16.F32.PACK_AB R151, RZ, R151 ;  /* 0x00000097ff97723e */ /* 0x000fe200000000ff */
[----:B------:R-:W-:Y:S01]  /*93c0*/  FMUL R30, R30, R0 ;  /* 0x000000001e1e7220 */ /* 0x000fe20000400000 */
[----:B------:R-:W-:Y:S01]  /*93d0*/  F2FP.F16.F32.PACK_AB R24, RZ, R24 ;  /* 0x00000018ff18723e */ /* 0x000fe200000000ff */
[----:B------:R-:W-:Y:S01]  /*93e0*/  IMAD.X R7, R157, 0x1, R15, P0 ;  /* 0x000000019d077824 */ /* 0x000fe200000e060f */
[----:B------:R-:W-:Y:S01]  /*93f0*/  IADD3 R12, P0, R9, R6, RZ ;  /* 0x00000006090c7210 */ /* 0x000fe20007f1e0ff */
[-C--:B------:R-:W-:Y:S01]  /*9400*/  FMUL R31, R31, R0.reuse ;  /* 0x000000001f1f7220 */ /* 0x080fe20000400000 */
[----:B------:R-:W-:Y:S01]  /*9410*/  F2FP.F16.F32.PACK_AB R25, RZ, R25 ;  /* 0x00000019ff19723e */ /* 0x000fe200000000ff */
[----:B------:R-:W-:Y:S01]  /*9420*/  FMUL R32, R32, R0 ;  /* 0x0000000020207220 */ /* 0x000fe20000400000 */
[----:B------:R-:W-:Y:S01]  /*9430*/  F2FP.F16.F32.PACK_AB R26, RZ, R26 ;  /* 0x0000001aff1a723e */ /* 0x000fe200000000ff */
[----:B------:R-:W-:Y:S01]  /*9440*/  IMAD.X R13, R5, 0x1, R7, P0 ;  /* 0x00000001050d7824 */ /* 0x000fe200000e0607 */
[----:B------:R-:W-:Y:S01]  /*9450*/  ISETP.GT.AND P0, PT, R3, RZ, P2 ;  /* 0x000000ff0300720c */ /* 0x000fe20001704270 */
        /* <DEDUP_REMOVED lines=126> */
[----:B------:R-:W-:Y:S01]  /*9c40*/  FMUL R0, R87, R0 ;  /* 0x0000000057007220 */ /* 0x000fe20000400000 */
[----:B------:R-:W-:-:S02]  /*9c50*/  F2FP.F16.F32.PACK_AB R77, RZ, R77 ;  /* 0x0000004dff4d723e */ /* 0x000fc400000000ff */
[----:B------:R-:W-:Y:S02]  /*9c60*/  F2FP.F16.F32.PACK_AB R78, RZ, R78 ;  /* 0x0000004eff4e723e */ /* 0x000fe400000000ff */
[----:B------:R-:W-:Y:S02]  /*9c70*/  F2FP.F16.F32.PACK_AB R79, RZ, R79 ;  /* 0x0000004fff4f723e */ /* 0x000fe400000000ff */
[----:B------:R-:W-:Y:S02]  /*9c80*/  F2FP.F16.F32.PACK_AB R80, RZ, R80 ;  /* 0x00000050ff50723e */ /* 0x000fe400000000ff */
[----:B------:R-:W-:Y:S02]  /*9c90*/  F2FP.F16.F32.PACK_AB R81, RZ, R81 ;  /* 0x00000051ff51723e */ /* 0x000fe400000000ff */
[----:B------:R-:W-:Y:S01]  /*9ca0*/  F2FP.F16.F32.PACK_AB R82, RZ, R82 ;  /* 0x00000052ff52723e */ /* 0x000fe200000000ff */
[----:B------:R-:W-:Y:S01]  /*9cb0*/  @P0 STG.E.U16 desc[UR12][R14.64+0x52], R109 ;  /* 0x0000526d0e000986 */ /* 0x000fe2000c10150c */
[----:B------:R-:W-:-:S02]  /*9cc0*/  ISETP.GT.AND P0, PT, R3, 0x8, P2 ;  /* 0x000000080300780c */ /* 0x000fc40001704270 */
[----:B------:R-:W-:Y:S02]  /*9cd0*/  ISETP.GT.AND P2, PT, R4, 0x30, PT ;  /* 0x000000300400780c */ /* 0x000fe40003f44270 */
[----:B------:R-:W-:Y:S02]  /*9ce0*/  F2FP.F16.F32.PACK_AB R83, RZ, R83 ;  /* 0x00000053ff53723e */ /* 0x000fe400000000ff */
[----:B------:R-:W-:Y:S02]  /*9cf0*/  F2FP.F16.F32.PACK_AB R84, RZ, R84 ;  /* 0x00000054ff54723e */ /* 0x000fe400000000ff */
[----:B------:R-:W-:Y:S02]  /*9d00*/  F2FP.F16.F32.PACK_AB R85, RZ, R85 ;  /* 0x00000055ff55723e */ /* 0x000fe400000000ff */
[----:B------:R-:W-:-:S03]  /*9d10*/  F2FP.F16.F32.PACK_AB R86, RZ, R86 ;  /* 0x00000056ff56723e */ /* 0x000fc600000000ff */
[----:B------:R-:W-:Y:S01]  /*9d20*/  @P0 STG.E.U16 desc[UR12][R16.64+0x50], R110 ;  /* 0x0000506e10000986 */ /* 0x000fe2000c10150c */
[----:B------:R-:W-:Y:S02]  /*9d30*/  ISETP.GT.AND P0, PT, R3, 0x8, P1 ;  /* 0x000000080300780c */ /* 0x000fe40000f04270 */
[----:B------:R-:W-:-:S11]  /*9d40*/  ISETP.GT.AND P1, PT, R4, 0x31, PT ;  /* 0x000000310400780c */ /* 0x000fd60003f24270 */
[----:B------:R-:W-:Y:S01]  /*9d50*/  @P0 STG.E.U16 desc[UR12][R16.64+0x52], R111 ;  /* 0x0000526f10000986 */ /* 0x000fe2000c10150c */
[----:B------:R-:W-:-:S13]  /*9d60*/  ISETP.GT.AND P0, PT, R3, RZ, P2 ;  /* 0x000000ff0300720c */ /* 0x000fda0001704270 */
[----:B------:R-:W-:Y:S01]  /*9d70*/  @P0 STG.E.U16 desc[UR12][R14.64+0x60], R112 ;  /* 0x000060700e000986 */ /* 0x000fe2000c10150c */
[----:B------:R-:W-:-:S13]  /*9d80*/  ISETP.GT.AND P0, PT, R3, RZ, P1 ;  /* 0x000000ff0300720c */ /* 0x000fda0000f04270 */
[----:B------:R-:W-:Y:S01]  /*9d90*/  @P0 STG.E.U16 desc[UR12][R14.64+0x62], R113 ;  /* 0x000062710e000986 */ /* 0x000fe2000c10150c */
[----:B------:R-:W-:Y:S02]  /*9da0*/  ISETP.GT.AND P0, PT, R3, 0x8, P2 ;  /* 0x000000080300780c */ /* 0x000fe40001704270 */
[----:B------:R-:W-:-:S11]  /*9db0*/  ISETP.GT.AND P2, PT, R4, 0x38, PT ;  /* 0x000000380400780c */ /* 0x000fd60003f44270 */
        /* <DEDUP_REMOVED lines=68> */
[----:B------:R-:W-:-:S13]  /*a200*/  ISETP.GT.AND P0, PT, R3, 0x8, P1 ;  /* 0x000000080300780c */ /* 0x000fda0000f04270 */
[----:B------:R-:W-:Y:S01]  /*a210*/  @P0 STG.E.U16 desc[UR12][R16.64+0xd0], R142 ;  /* 0x0000d08e10000986 */ /* 0x000fe2000c10150c */
[----:B------:R-:W-:-:S13]  /*a220*/  ISETP.GT.AND P0, PT, R3, 0x8, P3 ;  /* 0x000000080300780c */ /* 0x000fda0001f04270 */
[----:B------:R-:W-:Y:S01]  /*a230*/  @P0 STG.E.U16 desc[UR12][R16.64+0xd2], R143 ;  /* 0x0000d28f10000986 */ /* 0x000fe2000c10150c */
[----:B------:R-:W-:-:S04]  /*a240*/  ISETP.GT.AND P0, PT, R4, 0x70, PT ;  /* 0x000000700400780c */ /* 0x000fc80003f04270 */
        /* <DEDUP_REMOVED lines=8> */
[----:B------:R-:W-:-:S13]  /*a2d0*/  ISETP.GT.AND P1, PT, R3, RZ, P2 ;  /* 0x000000ff0300720c */ /* 0x000fda0001724270 */
[----:B------:R-:W-:Y:S01]  /*a2e0*/  @P1 STG.E.U16 desc[UR12][R14.64+0xf0], R148 ;  /* 0x0000f0940e001986 */ /* 0x000fe2000c10150c */
[----:B------:R-:W-:-:S04]  /*a2f0*/  ISETP.GT.AND P1, PT, R4, 0x79, PT ;  /* 0x000000790400780c */ /* 0x000fc80003f24270 */
[----:B------:R-:W-:-:S13]  /*a300*/  ISETP.GT.AND P6, PT, R3, RZ, P1 ;  /* 0x000000ff0300720c */ /* 0x000fda0000fc4270 */
[----:B------:R0:W-:Y:S01]  /*a310*/  @P6 STG.E.U16 desc[UR12][R14.64+0xf2], R149 ;  /* 0x0000f2950e006986 */ /* 0x0001e2000c10150c */
[----:B------:R-:W-:-:S13]  /*a320*/  ISETP.GT.AND P6, PT, R3, 0x8, P2 ;  /* 0x000000080300780c */ /* 0x000fda00017c4270 */
[----:B0-----:R-:W-:Y:S02]  /*a330*/  @P6 IMAD.MOV.U32 R14, RZ, RZ, R16 ;  /* 0x000000ffff0e6224 */ /* 0x001fe400078e0010 */
[----:B------:R-:W-:-:S05]  /*a340*/  @P6 IMAD.MOV.U32 R15, RZ, RZ, R17 ;  /* 0x000000ffff0f6224 */ /* 0x000fca00078e0011 */
[----:B------:R-:W-:Y:S01]  /*a350*/  @P6 STG.E.U16 desc[UR12][R14.64+0xf0], R150 ;  /* 0x0000f0960e006986 */ /* 0x000fe2000c10150c */
[----:B------:R-:W-:-:S13]  /*a360*/  ISETP.GT.AND P6, PT, R3, 0x8, P1 ;  /* 0x000000080300780c */ /* 0x000fda0000fc4270 */
[----:B------:R-:W-:Y:S01]  /*a370*/  @P6 STG.E.U16 desc[UR12][R16.64+0xf2], R151 ;  /* 0x0000f29710006986 */ /* 0x000fe2000c10150c */
[----:B------:R-:W-:-:S05]  /*a380*/  IADD3 R8, P6, R9, R6, RZ ;  /* 0x0000000609087210 */ /* 0x000fca0007fde0ff */
[----:B------:R-:W-:Y:S01]  /*a390*/  IMAD.X R9, R5, 0x1, R7, P6 ;  /* 0x0000000105097824 */ /* 0x000fe200030e0607 */
[C---:B------:R-:W-:Y:S02]  /*a3a0*/  ISETP.GT.AND P6, PT, R3.reuse, 0x40, P5 ;  /* 0x000000400300780c */ /* 0x040fe40002fc4270 */
[----:B------:R-:W-:-:S11]  /*a3b0*/  ISETP.GT.AND P5, PT, R3, 0x48, P5 ;  /* 0x000000480300780c */ /* 0x000fd60002fa4270 */
[----:B------:R-:W-:Y:S01]  /*a3c0*/  @P6 STG.E.U16 desc[UR12][R6.64], R24 ;  /* 0x0000001806006986 */ /* 0x000fe2000c10150c */
[----:B------:R-:W-:-:S04]  /*a3d0*/  ISETP.GT.AND P6, PT, R4, 0x1, PT ;  /* 0x000000010400780c */ /* 0x000fc80003fc4270 */
[----:B------:R-:W-:-:S13]  /*a3e0*/  ISETP.GT.AND P6, PT, R3, 0x40, P6 ;  /* 0x000000400300780c */ /* 0x000fda00037c4270 */
[----:B------:R-:W-:Y:S01]  /*a3f0*/  @P6 STG.E.U16 desc[UR12][R6.64+0x2], R25 ;  /* 0x0000021906006986 */ /* 0x000fe2000c10150c */
[----:B------:R-:W-:-:S03]  /*a400*/  ISETP.GT.AND P6, PT, R4, 0x1, PT ;  /* 0x000000010400780c */ /* 0x000fc60003fc4270 */
[----:B------:R-:W-:Y:S01]  /*a410*/  @P5 STG.E.U16 desc[UR12][R12.64], R26 ;  /* 0x0000001a0c005986 */ /* 0x000fe2000c10150c */
[----:B------:R-:W-:Y:S02]  /*a420*/  ISETP.GT.AND P5, PT, R3, 0x48, P6 ;  /* 0x000000480300780c */ /* 0x000fe400037a4270 */
[----:B------:R-:W-:-:S11]  /*a430*/  ISETP.GT.AND P6, PT, R4, 0x8, PT ;  /* 0x000000080400780c */ /* 0x000fd60003fc4270 */
[----:B------:R-:W-:Y:S01]  /*a440*/  @P5 STG.E.U16 desc[UR12][R12.64+0x2], R27 ;  /* 0x0000021b0c005986 */ /* 0x000fe2000c10150c */
[----:B------:R-:W-:Y:S02]  /*a450*/  ISETP.GT.AND P5, PT, R3, 0x40, P6 ;  /* 0x000000400300780c */ /* 0x000fe400037a4270 */
[----:B------:R-:W-:-:S11]  /*a460*/  ISETP.GT.AND P6, PT, R4, 0x9, PT ;  /* 0x000000090400780c */ /* 0x000fd60003fc4270 */
[----:B------:R-:W-:Y:S01]  /*a470*/  @P5 STG.E.U16 desc[UR12][R6.64+0x10], R28 ;  /* 0x0000101c06005986 */ /* 0x000fe2000c10150c */
[----:B------:R-:W-:-:S13]  /*a480*/  ISETP.GT.AND P5, PT, R3, 0x40, P6 ;  /* 0x000000400300780c */ /* 0x000fda00037a4270 */
[----:B------:R-:W-:Y:S01]  /*a490*/  @P5 STG.E.U16 desc[UR12][R6.64+0x12], R29 ;  /* 0x0000121d06005986 */ /* 0x000fe2000c10150c */
[----:B------:R-:W-:-:S04]  /*a4a0*/  ISETP.GT.AND P5, PT, R4, 0x8, PT ;  /* 0x000000080400780c */ /* 0x000fc80003fa4270 */
[----:B------:R-:W-:-:S13]  /*a4b0*/  ISETP.GT.AND P5, PT, R3, 0x48, P5 ;  /* 0x000000480300780c */ /* 0x000fda0002fa4270 */
[----:B------:R0:W-:Y:S01]  /*a4c0*/  @P5 STG.E.U16 desc[UR12][R8.64+0x10], R30 ;  /* 0x0000101e08005986 */ /* 0x0001e2000c10150c */
        /* <DEDUP_REMOVED lines=10> */
[----:B0-----:R-:W-:Y:S02]  /*a570*/  @P5 IMAD.MOV.U32 R8, RZ, RZ, R10 ;  /* 0x000000ffff085224 */ /* 0x001fe400078e000a */
[----:B------:R-:W-:-:S05]  /*a580*/  @P5 IMAD.MOV.U32 R9, RZ, RZ, R11 ;  /* 0x000000ffff095224 */ /* 0x000fca00078e000b */
[----:B------:R0:W-:Y:S01]  /*a590*/  @P5 STG.E.U16 desc[UR12][R8.64+0x20], R34 ;  /* 0x0000202208005986 */ /* 0x0001e2000c10150c */
[----:B------:R-:W-:Y:S02]  /*a5a0*/  ISETP.GT.AND P5, PT, R3, 0x48, P6 ;  /* 0x000000480300780c */ /* 0x000fe400037a4270 */
[----:B------:R-:W-:-:S11]  /*a5b0*/  ISETP.GT.AND P6, PT, R4, 0x18, PT ;  /* 0x000000180400780c */ /* 0x000fd60003fc4270 */
[----:B0-----:R-:W-:Y:S02]  /*a5c0*/  @P5 IMAD.MOV.U32 R8, RZ, RZ, R10 ;  /* 0x000000ffff085224 */ /* 0x001fe400078e000a */
[----:B------:R-:W-:-:S05]  /*a5d0*/  @P5 IMAD.MOV.U32 R9, RZ, RZ, R11 ;  /* 0x000000ffff095224 */ /* 0x000fca00078e000b */
[----:B------:R0:W-:Y:S01]  /*a5e0*/  @P5 STG.E.U16 desc[UR12][R8.64+0x22], R35 ;  /* 0x0000222308005986 */ /* 0x0001e2000c10150c */
        /* <DEDUP_REMOVED lines=144> */
[----:B------:R-:W-:Y:S01]  /*aef0*/  @P5 STG.E.U16 desc[UR12][R8.64+0xc0], R74 ;  /* 0x0000c04a08005986 */ /* 0x000fe2000c10150c */
[----:B------:R-:W-:Y:S02]  /*af00*/  ISETP.GT.AND P5, PT, R3, 0x48, P6 ;  /* 0x000000480300780c */ /* 0x000fe400037a4270 */
[----:B------:R-:W-:-:S11]  /*af10*/  ISETP.GT.AND P6, PT, R4, 0x68, PT ;  /* 0x000000680400780c */ /* 0x000fd60003fc4270 */
[----:B------:R-:W-:Y:S02]  /*af20*/  @P5 IMAD.MOV.U32 R4, RZ, RZ, R10 ;  /* 0x000000ffff045224 */ /* 0x000fe400078e000a */
[----:B------:R-:W-:-:S05]  /*af30*/  @P5 IMAD.MOV.U32 R5, RZ, RZ, R11 ;  /* 0x000000ffff055224 */ /* 0x000fca00078e000b */
[----:B------:R0:W-:Y:S01]  /*af40*/  @P5 STG.E.U16 desc[UR12][R4.64+0xc2], R75 ;  /* 0x0000c24b04005986 */ /* 0x0001e2000c10150c */
[----:B------:R-:W-:-:S13]  /*af50*/  ISETP.GT.AND P5, PT, R3, 0x40, P6 ;  /* 0x000000400300780c */ /* 0x000fda00037a4270 */
[----:B------:R-:W-:Y:S01]  /*af60*/  @P5 STG.E.U16 desc[UR12][R6.64+0xd0], R76 ;  /* 0x0000d04c06005986 */ /* 0x000fe2000c10150c */
[C---:B------:R-:W-:Y:S02]  /*af70*/  ISETP.GT.AND P5, PT, R3.reuse, 0x40, P3 ;  /* 0x000000400300780c */ /* 0x040fe40001fa4270 */
[----:B------:R-:W-:-:S11]  /*af80*/  ISETP.GT.AND P3, PT, R3, 0x48, P3 ;  /* 0x000000480300780c */ /* 0x000fd60001f64270 */
[----:B------:R-:W-:Y:S01]  /*af90*/  @P5 STG.E.U16 desc[UR12][R6.64+0xd2], R77 ;  /* 0x0000d24d06005986 */ /* 0x000fe2000c10150c */
[C---:B------:R-:W-:Y:S02]  /*afa0*/  ISETP.GT.AND P5, PT, R3.reuse, 0x48, P6 ;  /* 0x000000480300780c */ /* 0x040fe400037a4270 */
[C---:B------:R-:W-:Y:S02]  /*afb0*/  ISETP.GT.AND P6, PT, R3.reuse, 0x40, P0 ;  /* 0x000000400300780c */ /* 0x040fe400007c4270 */
[----:B------:R-:W-:-:S09]  /*afc0*/  ISETP.GT.AND P0, PT, R3, 0x48, P0 ;  /* 0x000000480300780c */ /* 0x000fd20000704270 */
[--C-:B0-----:R-:W-:Y:S02]  /*afd0*/  @P5 IMAD.MOV.U32 R4, RZ, RZ, R10.reuse ;  /* 0x000000ffff045224 */ /* 0x101fe400078e000a */
[----:B------:R-:W-:Y:S02]  /*afe0*/  @P5 IMAD.MOV.U32 R5, RZ, RZ, R11 ;  /* 0x000000ffff055224 */ /* 0x000fe400078e000b */
[----:B------:R-:W-:-:S03]  /*aff0*/  @P0 IMAD.MOV.U32 R2, RZ, RZ, R10 ;  /* 0x000000ffff020224 */ /* 0x000fc600078e000a */
[----:B------:R0:W-:Y:S01]  /*b000*/  @P5 STG.E.U16 desc[UR12][R4.64+0xd0], R78 ;  /* 0x0000d04e04005986 */ /* 0x0001e2000c10150c */
[C---:B------:R-:W-:Y:S02]  /*b010*/  ISETP.GT.AND P5, PT, R3.reuse, 0x40, P4 ;  /* 0x000000400300780c */ /* 0x040fe400027a4270 */
[----:B------:R-:W-:Y:S01]  /*b020*/  ISETP.GT.AND P4, PT, R3, 0x48, P4 ;  /* 0x000000480300780c */ /* 0x000fe20002784270 */
[----:B0-----:R-:W-:Y:S02]  /*b030*/  @P3 IMAD.MOV.U32 R4, RZ, RZ, R10 ;  /* 0x000000ffff043224 */ /* 0x001fe400078e000a */
[----:B------:R-:W-:-:S05]  /*b040*/  @P3 IMAD.MOV.U32 R5, RZ, RZ, R11 ;  /* 0x000000ffff053224 */ /* 0x000fca00078e000b */
[----:B------:R-:W-:Y:S01]  /*b050*/  @P3 STG.E.U16 desc[UR12][R4.64+0xd2], R79 ;  /* 0x0000d24f04003986 */ /* 0x000fe2000c10150c */
[C---:B------:R-:W-:Y:S02]  /*b060*/  ISETP.GT.AND P3, PT, R3.reuse, 0x40, P1 ;  /* 0x000000400300780c */ /* 0x040fe40000f64270 */
[C---:B------:R-:W-:Y:S01]  /*b070*/  ISETP.GT.AND P1, PT, R3.reuse, 0x48, P1 ;  /* 0x000000480300780c */ /* 0x040fe20000f24270 */
[----:B------:R-:W-:Y:S01]  /*b080*/  @P6 STG.E.U16 desc[UR12][R6.64+0xe0], R80 ;  /* 0x0000e05006006986 */ /* 0x000fe2000c10150c */
[C---:B------:R-:W-:Y:S02]  /*b090*/  ISETP.GT.AND P6, PT, R3.reuse, 0x40, P2 ;  /* 0x000000400300780c */ /* 0x040fe400017c4270 */
[----:B------:R-:W-:Y:S01]  /*b0a0*/  ISETP.GT.AND P2, PT, R3, 0x48, P2 ;  /* 0x000000480300780c */ /* 0x000fe20001744270 */
[----:B------:R-:W-:Y:S01]  /*b0b0*/  @P0 IMAD.MOV.U32 R3, RZ, RZ, R11 ;  /* 0x000000ffff030224 */ /* 0x000fe200078e000b */
[----:B------:R-:W-:Y:S04]  /*b0c0*/  @P5 STG.E.U16 desc[UR12][R6.64+0xe2], R81 ;  /* 0x0000e25106005986 */ /* 0x000fe8000c10150c */
[----:B------:R0:W-:Y:S02]  /*b0d0*/  @P0 STG.E.U16 desc[UR12][R2.64+0xe0], R82 ;  /* 0x0000e05202000986 */ /* 0x0001e4000c10150c */
[----:B0-----:R-:W-:-:S02]  /*b0e0*/  @P4 IMAD.MOV.U32 R2, RZ, RZ, R10 ;  /* 0x000000ffff024224 */ /* 0x001fc400078e000a */
[----:B------:R-:W-:-:S05]  /*b0f0*/  @P4 IMAD.MOV.U32 R3, RZ, RZ, R11 ;  /* 0x000000ffff034224 */ /* 0x000fca00078e000b */
[----:B------:R0:W-:Y:S04]  /*b100*/  @P4 STG.E.U16 desc[UR12][R2.64+0xe2], R83 ;  /* 0x0000e25302004986 */ /* 0x0001e8000c10150c */
[----:B------:R1:W-:Y:S04]  /*b110*/  @P6 STG.E.U16 desc[UR12][R6.64+0xf0], R84 ;  /* 0x0000f05406006986 */ /* 0x0003e8000c10150c */
[----:B------:R1:W-:Y:S01]  /*b120*/  @P3 STG.E.U16 desc[UR12][R6.64+0xf2], R85 ;  /* 0x0000f25506003986 */ /* 0x0003e2000c10150c */
[----:B0-----:R-:W-:Y:S02]  /*b130*/  @P2 IMAD.MOV.U32 R2, RZ, RZ, R10 ;  /* 0x000000ffff022224 */ /* 0x001fe400078e000a */
[----:B------:R-:W-:-:S05]  /*b140*/  @P2 IMAD.MOV.U32 R3, RZ, RZ, R11 ;  /* 0x000000ffff032224 */ /* 0x000fca00078e000b */
[----:B------:R1:W-:Y:S01]  /*b150*/  @P2 STG.E.U16 desc[UR12][R2.64+0xf0], R86 ;  /* 0x0000f05602002986 */ /* 0x0003e2000c10150c */
[----:B------:R-:W-:Y:S05]  /*b160*/  @!P1 EXIT ;  /* 0x000000000000994d */ /* 0x000fea0003800000 */
[----:B------:R-:W-:-:S05]  /*b170*/  F2FP.F16.F32.PACK_AB R0, RZ, R0 ;  /* 0x00000000ff00723e */ /* 0x000fca00000000ff */
[----:B------:R-:W-:Y:S01]  /*b180*/  STG.E.U16 desc[UR12][R10.64+0xf2], R0 ;  /* 0x0000f2000a007986 */ /* 0x000fe2000c10150c */
[----:B------:R-:W-:Y:S05]  /*b190*/  EXIT ;  /* 0x000000000000794d */ /* 0x000fea0003800000 */
.L_x_13:
[----:B------:R-:W-:-:S13]  /*b1a0*/  ISETP.NE.AND P0, PT, R5, RZ, PT ;  /* 0x000000ff0500720c */ /* 0x000fda0003f05270 */
[----:B------:R-:W-:Y:S05]  /*b1b0*/  @P0 EXIT ;  /* 0x000000000000094d */ /* 0x000fea0003800000 */
[----:B------:R-:W-:Y:S01]  /*b1c0*/  ELECT P0, URZ, PT ;  /* 0x00000000003f782f */ /* 0x000fe20003800000 */
[----:B------:R-:W-:-:S12]  /*b1d0*/  BSSY B0, `(.L_x_278) ;  /* 0x0000095000007945 */ /* 0x000fd80003800000 */
[----:B------:R-:W-:Y:S05]  /*b1e0*/  @!P0 BRA `(.L_x_279) ;  /* 0x00000008004c8947 */ /* 0x000fea0003800000 */
[----:B------:R-:W-:-:S13]  /*b1f0*/  ISETP.GE.AND P0, PT, R10, 0x1, PT ;  /* 0x000000010a00780c */ /* 0x000fda0003f06270 */
[----:B------:R-:W-:Y:S05]  /*b200*/  @!P0 BRA `(.L_x_279) ;  /* 0x0000000800448947 */ /* 0x000fea0003800000 */
[----:B---3-5:R-:W2:Y:S01]  /*b210*/  S2R R2, SR_CgaCtaId ;  /* 0x0000000000027919 */ /* 0x028ea20000008800 */
[----:B------:R-:W0:Y:S01]  /*b220*/  LDC.64 R4, c[0x0][0x4f8] ;  /* 0x00013e00ff047b82 */ /* 0x000e220000000a00 */
[----:B------:R-:W-:Y:S01]  /*b230*/  ULDC.64 UR4, c[0x0][0x4c0] ;  /* 0x0001300000047ab9 */ /* 0x000fe20000000a00 */
[----:B------:R-:W-:Y:S01]  /*b240*/  LOP3.LUT P0, RZ, R13, 0x1f, RZ, 0xc0, !PT ;  /* 0x0000001f0dff7812 */ /* 0x000fe2000780c0ff */
[----:B------:R-:W-:Y:S01]  /*b250*/  IMAD.SHL.U32 R15, R15, 0x80, RZ ;  /* 0x000000800f0f7824 */ /* 0x000fe200078e00ff */
[----:B------:R-:W-:Y:S01]  /*b260*/  ISETP.NE.AND P2, PT, R18, RZ, PT ;  /* 0x000000ff1200720c */ /* 0x000fe20003f45270 */
[----:B------:R-:W-:Y:S01]  /*b270*/  IMAD.SHL.U32 R16, R16, 0x80, RZ ;  /* 0x0000008010107824 */ /* 0x000fe200078e00ff */
[----:B------:R-:W-:Y:S01]  /*b280*/  ISETP.NE.OR P0, PT, R18, RZ, !P0 ;  /* 0x000000ff1200720c */ /* 0x000fe20004705670 */
[----:B------:R-:W-:Y:S01]  /*b290*/  IMAD.MOV.U32 R6, RZ, RZ, R9 ;  /* 0x000000ffff067224 */ /* 0x000fe200078e0009 */
[----:B------:R-:W1:Y:S01]  /*b2a0*/  LDC R7, c[0x0][0x500] ;  /* 0x00014000ff077b82 */ /* 0x000e620000000800 */
[----:B------:R-:W-:Y:S01]  /*b2b0*/  LOP3.LUT R12, R3, 0x2, RZ, 0xfc, !PT ;  /* 0x00000002030c7812 */ /* 0x000fe200078efcff */
[----:B------:R-:W-:-:S02]  /*b2c0*/  IMAD.MOV.U32 R13, RZ, RZ, RZ ;  /* 0x000000ffff0d7224 */ /* 0x000fc400078e00ff */
[----:B------:R-:W-:Y:S02]  /*b2d0*/  VIADD R11, R15, 0x40 ;  /* 0x000000400f0b7836 */ /* 0x000fe40000000000 */
[----:B------:R-:W-:Y:S02]  /*b2e0*/  VIADD R17, R16, 0x40 ;  /* 0x0000004010117836 */ /* 0x000fe40000000000 */
[----:B0-----:R-:W-:Y:S01]  /*b2f0*/  IMAD R21, R21, UR4, R4 ;  /* 0x0000000415157c24 */ /* 0x001fe2000f8e0204 */
[----:B------:R-:W-:Y:S01]  /*b300*/  ULDC UR4, c[0x0][0x4c8] ;  /* 0x0001320000047ab9 */ /* 0x000fe20000000800 */
[----:B------:R-:W-:Y:S02]  /*b310*/  IMAD R162, R162, UR5, R5 ;  /* 0x00000005a2a27c24 */ /* 0x000fe4000f8e0205 */
[----:B------:R-:W-:Y:S02]  /*b320*/  IMAD.MOV.U32 R4, RZ, RZ, 0x1 ;  /* 0x00000001ff047424 */ /* 0x000fe400078e00ff */
[----:B------:R-:W-:-:S02]  /*b330*/  IMAD.MOV.U32 R5, RZ, RZ, RZ ;  /* 0x000000ffff057224 */ /* 0x000fc400078e00ff */
[----:B--2---:R-:W-:Y:S02]  /*b340*/  IMAD.SHL.U32 R0, R2, 0x800, RZ ;  /* 0x0000080002007824 */ /* 0x004fe400078e00ff */
[----:B-1----:R-:W-:Y:S02]  /*b350*/  IMAD R14, R14, UR4, R7 ;  /* 0x000000040e0e7c24 */ /* 0x002fe4000f8e0207 */
[----:B------:R-:W-:Y:S01]  /*b360*/  IMAD.SHL.U32 R2, R2, 0x20, RZ ;  /* 0x0000002002027824 */ /* 0x000fe200078e00ff */
[----:B------:R-:W-:-:S07]  /*b370*/  LOP3.LUT R0, R0, 0x800, RZ, 0xc0, !PT ;  /* 0x0000080000007812 */ /* 0x000fce00078ec0ff */
.L_x_283:
[----:B------:R-:W0:Y:S01]  /*b380*/  S2R R8, SR_CgaCtaId ;  /* 0x0000000000087919 */ /* 0x000e220000008800 */
[----:B------:R-:W-:-:S04]  /*b390*/  MOV R7, 0x400 ;  /* 0x0000040000077802 */ /* 0x000fc80000000f00 */
[----:B0-----:R-:W-:Y:S02]  /*b3a0*/  LEA R10, R8, R7, 0x18 ;  /* 0x00000007080a7211 */ /* 0x001fe400078ec0ff */
[----:B------:R-:W-:-:S03]  /*b3b0*/  SHF.L.U32 R7, R4, 0x1f, RZ ;  /* 0x0000001f04077819 */ /* 0x000fc600000006ff */
[----:B------:R-:W-:-:S07]  /*b3c0*/  IMAD R8, R5, 0x8, R10 ;  /* 0x0000000805087824 */ /* 0x000fce00078e020a */
.L_x_280:
[----:B0-----:R0:W1:Y:S02]  /*b3d0*/  SYNCS.PHASECHK.TRANS64.TRYWAIT P1, [R8+URZ+0x38038], R7 ;  /* 0x03803807080075a7 */ /* 0x001064000802017f */
[----:B-1----:R-:W-:Y:S05]  /*b3e0*/  @!P1 NANOSLEEP.SYNCS 0x989680 ;  /* 0x009896800000995d */ /* 0x002fea0003900000 */
[----:B------:R-:W1:Y:S02]  /*b3f0*/  @!P1 SYNCS.PHASECHK.TRANS64 P1, [R8+URZ+0x38038], R7 ;  /* 0x03803807080095a7 */ /* 0x000e64000802007f */
[----:B-1----:R-:W-:Y:S05]  /*b400*/  @!P1 BRA `(.L_x_280) ;  /* 0xfffffffc00f09947 */ /* 0x002fea000383ffff */
[----:B0-----:R-:W0:Y:S02]  /*b410*/  @!P2 LDC R7, c[0x0][0x580] ;  /* 0x00016000ff07ab82 */ /* 0x001e240000000800 */
[----:B0-----:R0:W-:Y:S02]  /*b420*/  @!P2 SYNCS.ARRIVE.TRANS64 RZ, [R8+URZ+0x38000], R7 ;  /* 0x0380000708ffa9a7 */ /* 0x0011e4000800003f */
[----:B0-----:R-:W-:-:S04]  /*b430*/  PRMT R7, R12, 0x9910, RZ ;  /* 0x000099100c077816 */ /* 0x001fc800000000ff */
[----:B------:R-:W-:-:S13]  /*b440*/  ISETP.NE.AND P1, PT, R7, 0x2, PT ;  /* 0x000000020700780c */ /* 0x000fda0003f25270 */
[----:B------:R-:W-:Y:S05]  /*b450*/  @P1 BRA `(.L_x_281) ;  /* 0x0000000000041947 */ /* 0x000fea0003800000 */
[----:B------:R-:W-:Y:S01]  /*b460*/  BPT.TRAP 0x1 ;  /* 0x000000040000795c */ /* 0x000fe20000300000 */
.L_x_281:
[----:B------:R-:W-:Y:S05]  /*b470*/  @P0 BRA `(.L_x_282) ;  /* 0x0000000000040947 */ /* 0x000fea0003800000 */
[----:B------:R-:W-:Y:S01]  /*b480*/  BPT.TRAP 0x1 ;  /* 0x000000040000795c */ /* 0x000fe20000300000 */
.L_x_282:
[----:B------:R-:W-:Y:S01]  /*b490*/  R2UR UR27, R13 ;  /* 0x000000000d1b72ca */ /* 0x000fe200000e0000 */
[----:B------:R-:W-:Y:S01]  /*b4a0*/  ULDC UR8, c[0x0][0x490] ;  /* 0x0001240000087ab9 */ /* 0x000fe20000000800 */
[----:B------:R-:W-:Y:S01]  /*b4b0*/  R2UR UR11, R2 ;  /* 0x00000000020b72ca */ /* 0x000fe200000e0000 */
[----:B------:R-:W-:Y:S01]  /*b4c0*/  UISETP.NE.AND UP0, UPT, UR8, 0x1, UPT ;  /* 0x000000010800788c */ /* 0x000fe2000bf05270 */
[----:B------:R-:W-:Y:S01]  /*b4d0*/  IMAD R7, R5, 0x2000, R0 ;  /* 0x0000200005077824 */ /* 0x000fe200078e0200 */
[----:B------:R-:W-:Y:S01]  /*b4e0*/  ULDC UR6, c[0x0][0x49c] ;  /* 0x0001270000067ab9 */ /* 0x000fe20000000800 */
[----:B------:R-:W-:Y:S01]  /*b4f0*/  ULDC UR21, c[0x0][0x4a8] ;  /* 0x00012a0000157ab9 */ /* 0x000fe20000000800 */
[----:B------:R-:W-:Y:S01]  /*b500*/  UISETP.NE.AND UP1, UPT, UR6, 0x1, UPT ;  /* 0x000000010600788c */ /* 0x000fe2000bf25270 */
[----:B------:R-:W-:Y:S01]  /*b510*/  IMAD R7, R7, 0x2, R10 ;  /* 0x0000000207077824 */ /* 0x000fe200078e020a */
[----:B------:R-:W-:Y:S01]  /*b520*/  R2UR UR24, R5 ;  /* 0x00000000051872ca */ /* 0x000fe200000e0000 */
[----:B------:R-:W-:Y:S01]  /*b530*/  ULDC.64 UR34, c[0x0][0x198] ;  /* 0x0000660000227ab9 */ /* 0x000fe20000000a00 */
[----:B------:R-:W-:Y:S01]  /*b540*/  R2UR UR25, R8 ;  /* 0x00000000081972ca */ /* 0x000fe200000e0000 */
[----:B------:R-:W-:Y:S01]  /*b550*/  UIADD3 UR38, UP2, UR34, 0x1f0, URZ ;  /* 0x000001f022267890 */ /* 0x000fe2000ff5e03f */
[----:B------:R-:W-:Y:S01]  /*b560*/  R2UR UR22, R7 ;  /* 0x00000000071672ca */ /* 0x000fe200000e0000 */
[----:B------:R-:W-:Y:S01]  /*b570*/  USHF.L.U32 UR27, UR27, 0x6, URZ ;  /* 0x000000061b1b7899 */ /* 0x000fe2000800063f */
[----:B------:R-:W-:Y:S01]  /*b580*/  IMAD.U32 R7, R162, 0x20, R21 ;  /* 0x00000020a2077824 */ /* 0x000fe200078e0015 */
[----:B------:R-:W-:Y:S01]  /*b590*/  @UP0 ULDC UR4, c[0x0][0x494] ;  /* 0x0001250000040ab9 */ /* 0x000fe20000000800 */
[----:B------:R-:W-:Y:S01]  /*b5a0*/  @UP0 ULDC UR12, c[0x0][0x494] ;  /* 0x00012500000c0ab9 */ /* 0x000fe20000000800 */
[----:B------:R-:W-:Y:S01]  /*b5b0*/  ULOP3.LUT UR11, UR27, 0x20, UR11, 0xf8, !UPT ;  /* 0x000000201b0b7892 */ /* 0x000fe2000f8ef80b */
[----:B------:R-:W-:Y:S01]  /*b5c0*/  IMAD.U32 R7, R14, 0x400, R7 ;  /* 0x000004000e077824 */ /* 0x000fe200078e0007 */
[----:B------:R-:W-:Y:S01]  /*b5d0*/  @UP0 ULDC UR7, c[0x0][0x498] ;  /* 0x0001260000070ab9 */ /* 0x000fe20000000800 */
[----:B------:R-:W-:Y:S01]  /*b5e0*/  @UP0 ULDC UR9, c[0x0][0x498] ;  /* 0x0001260000090ab9 */ /* 0x000fe20000000800 */
[----:B------:R-:W-:Y:S01]  /*b5f0*/  UIMAD.WIDE.U32 UR4, UR11, UR4, URZ ;  /* 0x000000040b0472a5 */ /* 0x000fe2000f8e003f */
[----:B------:R-:W-:Y:S01]  /*b600*/  R2UR UR26, R15 ;  /* 0x000000000f1a72ca */ /* 0x000fe200000e0000 */
[----:B------:R-:W-:Y:S01]  /*b610*/  UIMAD.WIDE.U32 UR12, UR11, UR12, URZ ;  /* 0x0000000c0b0c72a5 */ /* 0x000fe2000f8e003f */
[----:B------:R-:W-:Y:S01]  /*b620*/  R2UR UR40, R7 ;  /* 0x00000000072872ca */ /* 0x000fe200000e0000 */
[----:B------:R-:W-:Y:S01]  /*b630*/  UMOV UR10, UR11 ;  /* 0x0000000b000a7c82 */ /* 0x000fe20008000000 */
[----:B------:R-:W-:Y:S01]  /*b640*/  @UP0 USHF.R.U32.HI UR10, URZ, UR7, UR5 ;  /* 0x000000073f0a0299 */ /* 0x000fe20008011605 */
[----:B------:R-:W-:Y:S01]  /*b650*/  IMAD.MOV.U32 R7, RZ, RZ, 0x3 ;  /* 0x00000003ff077424 */ /* 0x000fe200078e00ff */
[----:B------:R-:W-:Y:S01]  /*b660*/  UMOV UR17, UR11 ;  /* 0x0000000b00117c82 */ /* 0x000fe20008000000 */
[----:B------:R-:W-:Y:S01]  /*b670*/  @UP1 ULDC.64 UR14, c[0x0][0x4a0] ;  /* 0x00012800000e1ab9 */ /* 0x000fe20000000a00 */
[----:B------:R-:W-:Y:S01]  /*b680*/  @UP0 USHF.R.U32.HI UR17, URZ, UR9, UR13 ;  /* 0x000000093f110299 */ /* 0x000fe2000801160d */
[C---:B------:R-:W-:Y:S01]  /*b690*/  ISETP.GT.AND P3, PT, R6.reuse, 0x1, PT ;  /* 0x000000010600780c */ /* 0x040fe20003f64270 */
[----:B------:R-:W-:Y:S01]  /*b6a0*/  UIMAD.WIDE.U32 UR4, UR10, UR14, URZ ;  /* 0x0000000e0a0472a5 */ /* 0x000fe2000f8e003f */
[----:B------:R-:W-:Y:S01]  /*b6b0*/  VIADD R5, R5, 0x1 ;  /* 0x0000000105057836 */ /* 0x000fe20000000000 */
[----:B------:R-:W-:Y:S01]  /*b6c0*/  @UP1 ULDC.64 UR18, c[0x0][0x4a0] ;  /* 0x0001280000121ab9 */ /* 0x000fe20000000a00 */
[----:B------:R-:W-:Y:S01]  /*b6d0*/  UMOV UR9, UR10 ;  /* 0x0000000a00097c82 */ /* 0x000fe20008000000 */
[----:B------:R-:W-:Y:S01]  /*b6e0*/  UIMAD.WIDE.U32 UR12, UR17, UR18, URZ ;  /* 0x00000012110c72a5 */ /* 0x000fe2000f8e003f */
[----:B------:R-:W-:Y:S01]  /*b6f0*/  VIADD R6, R6, 0xffffffff ;  /* 0xffffffff06067836 */ /* 0x000fe20000000000 */
[----:B------:R-:W-:Y:S01]  /*b700*/  UISETP.NE.AND UP0, UPT, UR21, 0x1, UPT ;  /* 0x000000011500788c */ /* 0x000fe2000bf05270 */
[----:B------:R-:W-:Y:S01]  /*b710*/  R2UR UR4, R10 ;  /* 0x000000000a0472ca */ /* 0x000fe200000e0000 */
[----:B------:R-:W-:Y:S01]  /*b720*/  @UP1 USHF.R.U32.HI UR9, URZ, UR15, UR5 ;  /* 0x0000000f3f091299 */ /* 0x000fe20008011605 */
[----:B------:R-:W-:Y:S01]  /*b730*/  ISETP.NE.AND P1, PT, R5, 0x7, PT ;  /* 0x000000070500780c */ /* 0x000fe20003f25270 */
[----:B------:R-:W-:Y:S01]  /*b740*/  UIADD3 UR20, -UR17, URZ, URZ ;  /* 0x0000003f11147290 */ /* 0x000fe2000fffe13f */
[----:B------:R-:W-:Y:S01]  /*b750*/  VIADD R13, R13, 0x1 ;  /* 0x000000010d0d7836 */ /* 0x000fe20000000000 */
[----:B------:R-:W-:Y:S01]  /*b760*/  UMOV UR15, UR17 ;  /* 0x00000011000f7c82 */ /* 0x000fe20008000000 */
[----:B------:R-:W-:Y:S01]  /*b770*/  @UP1 USHF.R.U32.HI UR15, URZ, UR19, UR13 ;  /* 0x000000133f0f1299 */ /* 0x000fe2000801160d */
[----:B------:R-:W-:Y:S01]  /*b780*/  SEL R5, R5, RZ, P1 ;  /* 0x000000ff05057207 */ /* 0x000fe20000800000 */
[----:B------:R-:W-:-:S02]  /*b790*/  UIADD3 UR19, -UR10, URZ, URZ ;  /* 0x0000003f0a137290 */ /* 0x000fc4000fffe13f */
[----:B------:R-:W-:Y:S02]  /*b7a0*/  UIADD3 UR28, UP1, UR34, 0xf0, URZ ;  /* 0x000000f0221c7890 */ /* 0x000fe4000ff3e03f */
[----:B------:R-:W-:Y:S02]  /*b7b0*/  UIMAD UR19, UR8, UR19, UR11 ;  /* 0x00000013081372a4 */ /* 0x000fe4000f8e020b */
[----:B------:R-:W-:Y:S01]  /*b7c0*/  UIMAD UR11, UR8, UR20, UR11 ;  /* 0x00000014080b72a4 */ /* 0x000fe2000f8e020b */
[----:B------:R-:W-:Y:S01]  /*b7d0*/  ULDC UR14, c[0x0][0x4cc] ;  /* 0x00013300000e7ab9 */ /* 0x000fe20000000800 */
[----:B------:R-:W-:Y:S01]  /*b7e0*/  ULDC UR18, c[0x0][0x4ec] ;  /* 0x00013b0000127ab9 */ /* 0x000fe20000000800 */
[----:B------:R-:W-:Y:S01]  /*b7f0*/  @UP0 ULDC UR34, c[0x0][0x4ac] ;  /* 0x00012b0000220ab9 */ /* 0x000fe20000000800 */
[----:B------:R-:W-:Y:S02]  /*b800*/  UIADD3.X UR29, URZ, UR35, URZ, UP1, !UPT ;  /* 0x000000233f1d7290 */ /* 0x000fe40008ffe43f */
[----:B------:R-:W-:Y:S01]  /*b810*/  UIADD3.X UR39, URZ, UR35, URZ, UP2, !UPT ;  /* 0x000000233f277290 */ /* 0x000fe200097fe43f */
[----:B------:R-:W-:Y:S01]  /*b820*/  @UP0 ULDC UR36, c[0x0][0x4ac] ;  /* 0x00012b0000240ab9 */ /* 0x000fe20000000800 */
[----:B------:R-:W-:-:S02]  /*b830*/  UIMAD UR19, UR19, UR14, UR18 ;  /* 0x0000000e131372a4 */ /* 0x000fc4000f8e0212 */
[----:B------:R-:W-:Y:S02]  /*b840*/  UIMAD UR11, UR11, UR14, UR18 ;  /* 0x0000000e0b0b72a4 */ /* 0x000fe4000f8e0212 */
[----:B------:R-:W-:Y:S02]  /*b850*/  UIMAD.WIDE.U32 UR34, UR15, UR34, URZ ;  /* 0x000000220f2272a5 */ /* 0x000fe4000f8e003f */
[----:B------:R-:W-:Y:S02]  /*b860*/  UIADD3 UR20, -UR9, URZ, URZ ;  /* 0x0000003f09147290 */ /* 0x000fe4000fffe13f */
[----:B------:R-:W-:Y:S02]  /*b870*/  UIADD3 UR18, -UR15, URZ, URZ ;  /* 0x0000003f0f127290 */ /* 0x000fe4000fffe13f */
[----:B------:R-:W-:Y:S01]  /*b880*/  UIMAD.WIDE.U32 UR36, UR9, UR36, URZ ;  /* 0x00000024092472a5 */ /* 0x000fe2000f8e003f */
[----:B------:R-:W-:Y:S01]  /*b890*/  R2UR UR34, R7 ;  /* 0x00000000072272ca */ /* 0x000fe200000e0000 */
[----:B------:R-:W-:Y:S01]  /*b8a0*/  @UP0 ULDC UR23, c[0x0][0x4b0] ;  /* 0x00012c0000170ab9 */ /* 0x000fe20000000800 */
[----:B------:R-:W-:Y:S01]  /*b8b0*/  UIADD3 UR16, UR22, 0x1c000, URZ ;  /* 0x0001c00016107890 */ /* 0x000fe2000fffe03f */
[----:B------:R-:W-:Y:S01]  /*b8c0*/  SEL R7, RZ, 0x1, P1 ;  /* 0x00000001ff077807 */ /* 0x000fe20000800000 */
[----:B------:R-:W-:-:S02]  /*b8d0*/  UIADD3 UR8, UR22, 0x1e000, URZ ;  /* 0x0001e00016087890 */ /* 0x000fc4000fffe03f */
[----:B------:R-:W-:Y:S01]  /*b8e0*/  UIMAD UR20, UR6, UR20, UR10 ;  /* 0x00000014061472a4 */ /* 0x000fe2000f8e020a */
[----:B------:R-:W-:Y:S01]  /*b8f0*/  LOP3.LUT R4, R4, R7, RZ, 0x3c, !PT ;  /* 0x0000000704047212 */ /* 0x000fe200078e3cff */
[----:B------:R-:W-:Y:S01]  /*b900*/  UMOV UR22, UR9 ;  /* 0x0000000900167c82 */ /* 0x000fe20008000000 */
[----:B------:R-:W-:Y:S01]  /*b910*/  UIMAD UR17, UR6, UR18, UR17 ;  /* 0x00000012061172a4 */ /* 0x000fe2000f8e0211 */
[----:B------:R-:W-:Y:S01]  /*b920*/  R2UR UR6, R11 ;  /* 0x000000000b0672ca */ /* 0x000fe200000e0000 */
[----:B------:R-:W-:Y:S01]  /*b930*/  ULEA UR24, UR24, UR4, 0xe ;  /* 0x0000000418187291 */ /* 0x000fe2000f8e703f */
[----:B------:R-:W-:Y:S01]  /*b940*/  R2UR UR18, R16 ;  /* 0x00000000101272ca */ /* 0x000fe200000e0000 */
[----:B------:R-:W-:Y:S01]  /*b950*/  @UP0 USHF.R.U32.HI UR22, URZ, UR23, UR37 ;  /* 0x000000173f160299 */ /* 0x000fe20008011625 */
[----:B------:R-:W-:Y:S01]  /*b960*/  @UP0 ULDC UR41, c[0x0][0x4b0] ;  /* 0x00012c0000290ab9 */ /* 0x000fe20000000800 */
[----:B------:R-:W-:Y:S01]  /*b970*/  UMOV UR14, UR15 ;  /* 0x0000000f000e7c82 */ /* 0x000fe20008000000 */
[----:B------:R-:W-:-:S02]  /*b980*/  UIADD3 UR25, UR25, 0x38000, URZ ;  /* 0x0003800019197890 */ /* 0x000fc4000fffe03f */
[----:B------:R-:W-:Y:S02]  /*b990*/  @UP0 USHF.R.U32.HI UR14, URZ, UR41, UR35 ;  /* 0x000000293f0e0299 */ /* 0x000fe40008011623 */
[----:B------:R-:W-:Y:S02]  /*b9a0*/  UIADD3 UR4, UR24, 0x2000, URZ ;  /* 0x0000200018047890 */ /* 0x000fe4000fffe03f */
[----:B------:R-:W-:Y:S02]  /*b9b0*/  UIADD3 UR10, -UR22, URZ, URZ ;  /* 0x0000003f160a7290 */ /* 0x000fe4000fffe13f */
[----:B------:R-:W-:Y:S01]  /*b9c0*/  UIADD3 UR23, -UR14, URZ, URZ ;  /* 0x0000003f0e177290 */ /* 0x000fe2000fffe13f */
[----:B------:R-:W-:Y:S01]  /*b9d0*/  UMOV UR30, 0x0 ;  /* 0x00000000001e7882 */ /* 0x000fe20000000000 */
[----:B------:R-:W-:Y:S01]  /*b9e0*/  UMOV UR31, 0x10000000 ;  /* 0x10000000001f7882 */ /* 0x000fe20000000000 */
[----:B------:R-:W-:Y:S02]  /*b9f0*/  UIMAD UR9, UR21, UR10, UR9 ;  /* 0x0000000a150972a4 */ /* 0x000fe4000f8e0209 */
[----:B------:R-:W-:Y:S01]  /*ba00*/  R2UR UR10, R17 ;  /* 0x00000000110a72ca */ /* 0x000fe200000e0000 */
[----:B------:R-:W-:Y:S01]  /*ba10*/  UMOV UR5, UR25 ;  /* 0x0000001900057c82 */ /* 0x000fe20008000000 */
[----:B------:R-:W-:Y:S01]  /*ba20*/  UMOV UR7, UR27 ;  /* 0x0000001b00077c82 */ /* 0x000fe20008000000 */
[----:B------:R-:W-:Y:S01]  /*ba30*/  UIMAD UR15, UR21, UR23, UR15 ;  /* 0x00000017150f72a4 */ /* 0x000fe2000f8e020f */
[----:B------:R-:W-:Y:S01]  /*ba40*/  UTMALDG.2D [UR24], [UR28], desc[UR30] ;  /* 0x00001e181c0075b4 */ /* 0x000fe20008009000 */
[----:B------:R-:W-:Y:S01]  /*ba50*/  ULDC.64 UR32, c[0x0][0x4d0] ;  /* 0x0001340000207ab9 */ /* 0x000fe20000000a00 */
[----:B------:R-:W-:-:S02]  /*ba60*/  ULDC.64 UR12, c[0x0][0x4f0] ;  /* 0x00013c00000c7ab9 */ /* 0x000fc40000000a00 */
[----:B------:R-:W-:Y:S02]  /*ba70*/  UIMAD UR20, UR20, UR32, UR12 ;  /* 0x00000020141472a4 */ /* 0x000fe4000f8e020c */
[----:B------:R-:W-:Y:S01]  /*ba80*/  UIMAD UR21, UR9, UR33, UR13 ;  /* 0x00000021091572a4 */ /* 0x000fe2000f8e020d */
[----:B------:R0:W-:Y:S01]  /*ba90*/  UTMALDG.2D [UR4], [UR28], desc[UR30] ;  /* 0x00001e041c0075b4 */ /* 0x0001e20008009000 */
[----:B------:R-:W-:Y:S02]  /*baa0*/  UIMAD UR12, UR17, UR32, UR12 ;  /* 0x00000020110c72a4 */ /* 0x000fe4000f8e020c */
[----:B------:R-:W-:Y:S01]  /*bab0*/  UIMAD UR13, UR15, UR33, UR13 ;  /* 0x000000210f0d72a4 */ /* 0x000fe2000f8e020d */
[----:B------:R-:W-:Y:S01]  /*bac0*/  UMOV UR17, UR25 ;  /* 0x0000001900117c82 */ /* 0x000fe20008000000 */
[----:B------:R-:W-:Y:S01]  /*bad0*/  UMOV UR9, UR25 ;  /* 0x0000001900097c82 */ /* 0x000fe20008000000 */
[----:B0-----:R-:W-:-:S09]  /*bae0*/  UPRMT UR4, UR40, 0x5410, UR34 ;  /* 0x0000541028047896 */ /* 0x001fd20008000022 */
[----:B------:R0:W-:Y:S01]  /*baf0*/  UTMALDG.5D.IM2COL.MULTICAST [UR16], [UR38], UR4 ;  /* 0x00000010260073b4 */ /* 0x0001e20008060804 */
[----:B------:R0:W-:Y:S02]  /*bb00*/  UTMALDG.5D.IM2COL.MULTICAST [UR8], [UR38], UR4 ;  /* 0x00000008260073b4 */ /* 0x0001e40008060804 */
[----:B0-----:R-:W-:Y:S05]  /*bb10*/  @P3 BRA `(.L_x_283) ;  /* 0xfffffff800183947 */ /* 0x001fea000383ffff */
.L_x_279:
[----:B------:R-:W-:Y:S05]  /*bb20*/  BSYNC B0 ;  /* 0x0000000000007941 */ /* 0x000fea0003800000 */
.L_x_278:
[----:B------:R-:W-:Y:S01]  /*bb30*/  ISETP.GE.U32.AND P0, PT, R9, 0x7, PT ;  /* 0x000000070900780c */ /* 0x000fe20003f06070 */
[----:B--2--5:R-:W-:-:S12]  /*bb40*/  IMAD.MOV.U32 R0, RZ, RZ, 0x1 ;  /* 0x00000001ff007424 */ /* 0x024fd800078e00ff */
[----:B------:R-:W-:Y:S05]  /*bb50*/  @!P0 BRA `(.L_x_284) ;  /* 0x00000000001c8947 */ /* 0x000fea0003800000 */
[----:B------:R-:W-:-:S04]  /*bb60*/  IMAD.WIDE.U32 R4, R9, 0x24924925, RZ ;  /* 0x2492492509047825 */ /* 0x000fc800078e00ff */
[----:B------:R-:W-:-:S05]  /*bb70*/  IMAD.IADD R4, R9, 0x1, -R5 ;  /* 0x0000000109047824 */ /* 0x000fca00078e0a05 */
[----:B------:R-:W-:-:S04]  /*bb80*/  LEA.HI R4, R4, R5, RZ, 0x1f ;  /* 0x0000000504047211 */ /* 0x000fc800078ff8ff */
[----:B------:R-:W-:-:S04]  /*bb90*/  SHF.R.U32.HI R4, RZ, 0x2, R4 ;  /* 0x00000002ff047819 */ /* 0x000fc80000011604 */
[----:B------:R-:W-:-:S04]  /*bba0*/  LOP3.LUT R4, R4, 0x1, RZ, 0xc0, !PT ;  /* 0x0000000104047812 */ /* 0x000fc800078ec0ff */
[----:B------:R-:W-:-:S04]  /*bbb0*/  ISETP.NE.U32.AND P0, PT, R4, 0x1, PT ;  /* 0x000000010400780c */ /* 0x000fc80003f05070 */
[----:B------:R-:W-:-:S09]  /*bbc0*/  SEL R0, RZ, 0x1, !P0 ;  /* 0x00000001ff007807 */ /* 0x000fd20004000000 */
.L_x_284:
[----:B------:R-:W-:Y:S05]  /*bbd0*/  WARPSYNC.ALL ;  /* 0x0000000000007948 */ /* 0x000fea0003800000 */
[----:B------:R-:W-:-:S13]  /*bbe0*/  ELECT P0, URZ, PT ;  /* 0x00000000003f782f */ /* 0x000fda0003800000 */
[----:B------:R-:W-:Y:S05]  /*bbf0*/  @!P0 EXIT ;  /* 0x000000000000894d */ /* 0x000fea0003800000 */
[----:B------:R-:W-:-:S04]  /*bc00*/  LOP3.LUT R3, R3, 0x2, RZ, 0xfc, !PT ;  /* 0x0000000203037812 */ /* 0x000fc800078efcff */
[----:B------:R-:W-:-:S13]  /*bc10*/  ISETP.NE.AND P0, PT, R3, 0x3, PT ;  /* 0x000000030300780c */ /* 0x000fda0003f05270 */
[----:B------:R-:W-:Y:S05]  /*bc20*/  @!P0 BRA `(.L_x_285) ;  /* 0x0000000000048947 */ /* 0x000fea0003800000 */
[----:B------:R-:W-:Y:S01]  /*bc30*/  BPT.TRAP 0x1 ;  /* 0x000000040000795c */ /* 0x000fe20000300000 */
.L_x_285:
[----:B------:R-:W0:Y:S01]  /*bc40*/  S2R R4, SR_CgaCtaId ;  /* 0x0000000000047919 */ /* 0x000e220000008800 */
[----:B---3--:R-:W-:Y:S01]  /*bc50*/  IMAD.WIDE.U32 R2, R9, 0x24924925, RZ ;  /* 0x2492492509027825 */ /* 0x008fe200078e00ff */
[----:B------:R-:W-:-:S03]  /*bc60*/  SHF.L.U32 R5, R0, 0x1f, RZ ;  /* 0x0000001f00057819 */ /* 0x000fc600000006ff */
[----:B------:R-:W-:-:S05]  /*bc70*/  IMAD.IADD R2, R9, 0x1, -R3 ;  /* 0x0000000109027824 */ /* 0x000fca00078e0a03 */
[----:B------:R-:W-:Y:S02]  /*bc80*/  LEA.HI R2, R2, R3, RZ, 0x1f ;  /* 0x0000000302027211 */ /* 0x000fe400078ff8ff */
[----:B------:R-:W-:Y:S02]  /*bc90*/  MOV R3, 0x400 ;  /* 0x0000040000037802 */ /* 0x000fe40000000f00 */
[----:B------:R-:W-:-:S05]  /*bca0*/  SHF.R.U32.HI R2, RZ, 0x2, R2 ;  /* 0x00000002ff027819 */ /* 0x000fca0000011602 */
[----:B------:R-:W-:Y:S01]  /*bcb0*/  IMAD R2, R2, -0x7, R9 ;  /* 0xfffffff902027824 */ /* 0x000fe200078e0209 */
[----:B0-----:R-:W-:-:S05]  /*bcc0*/  LEA R3, R4, R3, 0x18 ;  /* 0x0000000304037211 */ /* 0x001fca00078ec0ff */
[----:B------:R-:W-:-:S04]  /*bcd0*/  VIADD R3, R3, 0x38038 ;  /* 0x0003803803037836 */ /* 0x000fc80000000000 */
[----:B------:R-:W-:-:S07]  /*bce0*/  IMAD R4, R2, 0x8, R3 ;  /* 0x0000000802047824 */ /* 0x000fce00078e0203 */
.L_x_286:
[----:B0-----:R0:W1:Y:S02]  /*bcf0*/  SYNCS.PHASECHK.TRANS64.TRYWAIT P0, [R4+URZ], R5 ;  /* 0x00000005040075a7 */ /* 0x001064000800017f */
[----:B-1----:R-:W-:Y:S05]  /*bd00*/  @!P0 NANOSLEEP.SYNCS 0x989680 ;  /* 0x009896800000895d */ /* 0x002fea0003900000 */
[----:B------:R-:W1:Y:S02]  /*bd10*/  @!P0 SYNCS.PHASECHK.TRANS64 P0, [R4+URZ], R5 ;  /* 0x00000005040085a7 */ /* 0x000e64000800007f */
[----:B-1----:R-:W-:Y:S05]  /*bd20*/  @!P0 BRA `(.L_x_286) ;  /* 0xfffffffc00f08947 */ /* 0x002fea000383ffff */
[----:B------:R-:W-:-:S05]  /*bd30*/  VIADD R2, R2, 0x1 ;  /* 0x0000000102027836 */ /* 0x000fca0000000000 */
[----:B------:R-:W-:-:S04]  /*bd40*/  ISETP.NE.AND P0, PT, R2, 0x7, PT ;  /* 0x000000070200780c */ /* 0x000fc80003f05270 */
[----:B0-----:R-:W-:Y:S02]  /*bd50*/  SEL R5, RZ, 0x1, P0 ;  /* 0x00000001ff057807 */ /* 0x001fe40000000000 */
[----:B------:R-:W-:Y:S02]  /*bd60*/  SEL R2, R2, RZ, P0 ;  /* 0x000000ff02027207 */ /* 0x000fe40000000000 */
[----:B------:R-:W-:-:S03]  /*bd70*/  LOP3.LUT R7, R0, R5, RZ, 0x3c, !PT ;  /* 0x0000000500077212 */ /* 0x000fc600078e3cff */
[----:B------:R-:W-:Y:S01]  /*bd80*/  IMAD R0, R2, 0x8, R3 ;  /* 0x0000000802007824 */ /* 0x000fe200078e0203 */
[----:B------:R-:W-:-:S07]  /*bd90*/  SHF.L.U32 R5, R7, 0x1f, RZ ;  /* 0x0000001f07057819 */ /* 0x000fce00000006ff */
.L_x_287:
        /* <DEDUP_REMOVED lines=11> */
.L_x_288:
        /* <DEDUP_REMOVED lines=11> */
.L_x_289:
        /* <DEDUP_REMOVED lines=11> */
.L_x_290:
        /* <DEDUP_REMOVED lines=11> */
.L_x_291:
        /* <DEDUP_REMOVED lines=11> */
.L_x_292:
[----:B0-----:R0:W1:Y:S02]  /*c110*/  SYNCS.PHASECHK.TRANS64.TRYWAIT P0, [R2+URZ], R3 ;  /* 0x00000003020075a7 */ /* 0x001064000800017f */
[----:B-1----:R-:W-:Y:S05]  /*c120*/  @!P0 NANOSLEEP.SYNCS 0x989680 ;  /* 0x009896800000895d */ /* 0x002fea0003900000 */
[----:B------:R-:W1:Y:S02]  /*c130*/  @!P0 SYNCS.PHASECHK.TRANS64 P0, [R2+URZ], R3 ;  /* 0x00000003020085a7 */ /* 0x000e64000800007f */
[----:B-1----:R-:W-:Y:S05]  /*c140*/  @P0 EXIT ;  /* 0x000000000000094d */ /* 0x002fea0003800000 */
[----:B------:R-:W-:Y:S05]  /*c150*/  BRA `(.L_x_292) ;  /* 0xfffffffc00ec7947 */ /* 0x000fea000383ffff */
.L_x_293:
[----:B------:R-:W-:-:S00]  /*c160*/  BRA `(.L_x_293) ;  /* 0xfffffffc00fc7947 */ /* 0x000fc0000383ffff */
[----:B------:R-:W-:-:S00]  /*c170*/  NOP ;  /* 0x0000000000007918 */ /* 0x000fc00000000000 */
        /* <DEDUP_REMOVED lines=8> */
.L_x_294:


//--------------------- .nv.shared._ZN7cutlass13device_kernelINS_4conv6kernel13ConvUniversalINS1_16ConvProblemShapeILNS1_8OperatorE2ELi3EEENS1_10collective14CollectiveConvINS1_46MainloopSm90TmaGmmaWarpSpecializedImplicitGemmILS5_2ELi7ELi3EN4cute5tupleIJNSA_1CILi2EEENSC_ILi1EEESE_EEENS1_36KernelImplicitTmaWarpSpecializedSm90ELi1EEENSB_IJNSC_ILi128EEENSB_IJSI_EEENSB_IJNSC_ILi64EEEEEEEEENS_6half_tESN_NSA_8TiledMMAINSA_8MMA_AtomIJNSA_4SM904GMMA26MMA_64x128x16_F32F16F16_SSILNSR_5MajorE1ELST_1ELNSR_7ScaleInE1ELSU_1EEEEEENSA_6LayoutINSB_IJSE_SE_SE_EEENSB_IJNSC_ILi0EEESZ_SZ_EEEEENSB_IJNSA_10UnderscoreES12_S12_EEEEENS7_6detail26Sm90ImplicitGemmTileTraitsINSA_13SM90_TMA_LOADENSA_14ComposedLayoutINSA_7SwizzleILi3ELi4ELi3EEENSA_18smem_ptr_flag_bitsILi16EEENSX_INSB_IJNSB_IJSK_SD_EEENSB_IJNSC_ILi8EEES1E_EEENSB_IJSE_NSC_ILi7EEEEEEEEENSB_IJNSB_IJSE_NSC_ILi4096EEEEEENSB_IJSK_NSC_ILi512EEEEEENSB_IJSZ_NSC_ILi8192EEEEEEEEEEEEEvEENS16_INSA_30SM90_TMA_LOAD_IM2COL_MULTICASTES1R_vEEEENS_8epilogue10collective6detail29Sm90TmaWarpSpecializedAdapterINS1X_15DefaultEpilogueISN_NSB_IJlNSB_IJSE_lllEEESZ_EEES22_NS1W_6thread17LinearCombinationISN_Li1EffLNS23_9ScaleType4KindE0ELNS_15FloatRoundStyleE2ESN_EENS_4gemm15EpilogueDefaultEEEEEvvEEEEvNT_6ParamsE --------------------------
	.section	.nv.shared._ZN7cutlass13device_kernelINS_4conv6kernel13ConvUniversalINS1_16ConvProblemShapeILNS1_8OperatorE2ELi3EEENS1_10collective14CollectiveConvINS1_46MainloopSm90TmaGmmaWarpSpecializedImplicitGemmILS5_2ELi7ELi3EN4cute5tupleIJNSA_1CILi2EEENSC_ILi1EEESE_EEENS1_36KernelImplicitTmaWarpSpecializedSm90ELi1EEENSB_IJNSC_ILi128EEENSB_IJSI_EEENSB_IJNSC_ILi64EEEEEEEEENS_6half_tESN_NSA_8TiledMMAINSA_8MMA_AtomIJNSA_4SM904GMMA26MMA_64x128x16_F32F16F16_SSILNSR_5MajorE1ELST_1ELNSR_7ScaleInE1ELSU_1EEEEEENSA_6LayoutINSB_IJSE_SE_SE_EEENSB_IJNSC_ILi0EEESZ_SZ_EEEEENSB_IJNSA_10UnderscoreES12_S12_EEEEENS7_6detail26Sm90ImplicitGemmTileTraitsINSA_13SM90_TMA_LOADENSA_14ComposedLayoutINSA_7SwizzleILi3ELi4ELi3EEENSA_18smem_ptr_flag_bitsILi16EEENSX_INSB_IJNSB_IJSK_SD_EEENSB_IJNSC_ILi8EEES1E_EEENSB_IJSE_NSC_ILi7EEEEEEEEENSB_IJNSB_IJSE_NSC_ILi4096EEEEEENSB_IJSK_NSC_ILi512EEEEEENSB_IJSZ_NSC_ILi8192EEEEEEEEEEEEEvEENS16_INSA_30SM90_TMA_LOAD_IM2COL_MULTICASTES1R_vEEEENS_8epilogue10collective6detail29Sm90TmaWarpSpecializedAdapterINS1X_15DefaultEpilogueISN_NSB_IJlNSB_IJSE_lllEEESZ_EEES22_NS1W_6thread17LinearCombinationISN_Li1EffLNS23_9ScaleType4KindE0ELNS_15FloatRoundStyleE2ESN_EENS_4gemm15EpilogueDefaultEEEEEvvEEEEvNT_6ParamsE,"aw",@nobits
	.sectionflags	@""
	.align	16
	.zero		1024


//--------------------- .nv.shared.reserved.0     --------------------------
	.section	.nv.shared.reserved.0,"aw",@nobits
	.weak		__nv_reservedSMEM_offset_0_alias
	.size		__nv_reservedSMEM_offset_0_alias, 0, 0
	.other		__nv_reservedSMEM_offset_0_alias,@"STO_CUDA_RESERVED_SHARED STV_DEFAULT"
__nv_reservedSMEM_offset_0_alias:
	.zero		0


//--------------------- .nv.global                --------------------------
	.section	.nv.global,"aw",@nobits
.nv.global:
	.type		_ZN39_INTERNAL_5e352729_4_k_cu_8fc42c12_31654cute1_E,@object
	.size		_ZN39_INTERNAL_5e352729_4_k_cu_8fc42c12_31654cute1_E,(_ZN39_INTERNAL_5e352729_4_k_cu_8fc42c12_31654cuda3std3__45__cpo6cbeginE - _ZN39_INTERNAL_5e352729_4_k_cu_8fc42c12_31654cute1_E)
_ZN39_INTERNAL_5e352729_4_k_cu_8fc42c12_31654cute1_E:
	.zero		1
	.type		_ZN39_INTERNAL_5e352729_4_k_cu_8fc42c12_31654cuda3std3__45__cpo6cbeginE,@object
	.size		_ZN39_INTERNAL_5e352729_4_k_cu_8fc42c12_31654cuda3std3__45__cpo6cbeginE,(_ZN39_INTERNAL_5e352729_4_k_cu_8fc42c12_31654cuda3std3__48in_placeE - _ZN39_INTERNAL_5e352729_4_k_cu_8fc42c12_31654cuda3std3__45__cpo6cbeginE)
_ZN39_INTERNAL_5e352729_4_k_cu_8fc42c12_31654cuda3std3__45__cpo6cbeginE:
	.zero		1
	.type		_ZN39_INTERNAL_5e352729_4_k_cu_8fc42c12_31654cuda3std3__48in_placeE,@object
	.size		_ZN39_INTERNAL_5e352729_4_k_cu_8fc42c12_31654cuda3std3__48in_placeE,(_ZN39_INTERNAL_5e352729_4_k_cu_8fc42c12_31654cuda3std6ranges3__45__cpo9iter_moveE - _ZN39_INTERNAL_5e352729_4_k_cu_8fc42c12_31654cuda3std3__48in_placeE)
_ZN39_INTERNAL_5e352729_4_k_cu_8fc42c12_31654cuda3std3__48in_placeE:
	.zero		1
	.type		_ZN39_INTERNAL_5e352729_4_k_cu_8fc42c12_31654cuda3std6ranges3__45__cpo9iter_moveE,@object
	.size		_ZN39_INTERNAL_5e352729_4_k_cu_8fc42c12_31654cuda3std6ranges3__45__cpo9iter_moveE,(_ZN39_INTERNAL_5e352729_4_k_cu_8fc42c12_31654cuda3std3__45__cpo5beginE - _ZN39_INTERNAL_5e352729_4_k_cu_8fc42c12_31654cuda3std6ranges3__45__cpo9iter_moveE)
_ZN39_INTERNAL_5e352729_4_k_cu_8fc42c12_31654cuda3std6ranges3__45__cpo9iter_moveE:
	.zero		1
	.type		_ZN39_INTERNAL_5e352729_4_k_cu_8fc42c12_31654cuda3std3__45__cpo5beginE,@object
	.size		_ZN39_INTERNAL_5e352729_4_k_cu_8fc42c12_31654cuda3std3__45__cpo5beginE,(_ZN39_INTERNAL_5e352729_4_k_cu_8fc42c12_31654cuda3std3__441_GLOBAL__N__5e352729_4_k_cu_8fc42c12_31656ignoreE - _ZN39_INTERNAL_5e352729_4_k_cu_8fc42c12_31654cuda3std3__45__cpo5beginE)
_ZN39_INTERNAL_5e352729_4_k_cu_8fc42c12_31654cuda3std3__45__cpo5beginE:
	.zero		1
	.type		_ZN39_INTERNAL_5e352729_4_k_cu_8fc42c12_31654cuda3std3__441_GLOBAL__N__5e352729_4_k_cu_8fc42c12_31656ignoreE,@object
	.size		_ZN39_INTERNAL_5e352729_4_k_cu_8fc42c12_31654cuda3std3__441_GLOBAL__N__5e352729_4_k_cu_8fc42c12_31656ignoreE,(_ZN39_INTERNAL_5e352729_4_k_cu_8fc42c12_31654cute7productE - _ZN39_INTERNAL_5e352729_4_k_cu_8fc42c12_31654cuda3std3__441_GLOBAL__N__5e352729_4_k_cu_8fc42c12_31656ignoreE)
_ZN39_INTERNAL_5e352729_4_k_cu_8fc42c12_31654cuda3std3__441_GLOBAL__N__5e352729_4_k_cu_8fc42c12_31656ignoreE:
	.zero		1
	.type		_ZN39_INTERNAL_5e352729_4_k_cu_8fc42c12_31654cute7productE,@object
	.size		_ZN39_INTERNAL_5e352729_4_k_cu_8fc42c12_31654cute7productE,(_ZN39_INTERNAL_5e352729_4_k_cu_8fc42c12_31654cuda3std3__45__cpo3endE - _ZN39_INTERNAL_5e352729_4_k_cu_8fc42c12_31654cute7productE)
_ZN39_INTERNAL_5e352729_4_k_cu_8fc42c12_31654cute7productE:
	.zero		1
	.type		_ZN39_INTERNAL_5e352729_4_k_cu_8fc42c12_31654cuda3std3__45__cpo3endE,@object
	.size		_ZN39_INTERNAL_5e352729_4_k_cu_8fc42c12_31654cuda3std3__45__cpo3endE,(_ZN39_INTERNAL_5e352729_4_k_cu_8fc42c12_31654cuda3std3__419piecewise_constructE - _ZN39_INTERNAL_5e352729_4_k_cu_8fc42c12_31654cuda3std3__45__cpo3endE)
_ZN39_INTERNAL_5e352729_4_k_cu_8fc42c12_31654cuda3std3__45__cpo3endE:
	.zero		1
	.type		_ZN39_INTERNAL_5e352729_4_k_cu_8fc42c12_31654cuda3std3__419piecewise_constructE,@object
	.size		_ZN39_INTERNAL_5e352729_4_k_cu_8fc42c12_31654cuda3std3__419piecewise_constructE,(_ZN39_INTERNAL_5e352729_4_k_cu_8fc42c12_31654cuda3std3__45__cpo4cendE - _ZN39_INTERNAL_5e352729_4_k_cu_8fc42c12_31654cuda3std3__419piecewise_constructE)
_ZN39_INTERNAL_5e352729_4_k_cu_8fc42c12_31654cuda3std3__419piecewise_constructE:
	.zero		1
	.type		_ZN39_INTERNAL_5e352729_4_k_cu_8fc42c12_31654cuda3std3__45__cpo4cendE,@object
	.size		_ZN39_INTERNAL_5e352729_4_k_cu_8fc42c12_31654cuda3std3__45__cpo4cendE,(_ZN39_INTERNAL_5e352729_4_k_cu_8fc42c12_31654cuda3std6ranges3__45__cpo4swapE - _ZN39_INTERNAL_5e352729_4_k_cu_8fc42c12_31654cuda3std3__45__cpo4cendE)
_ZN39_INTERNAL_5e352729_4_k_cu_8fc42c12_31654cuda3std3__45__cpo4cendE:
	.zero		1
	.type		_ZN39_INTERNAL_5e352729_4_k_cu_8fc42c12_31654cuda3std6ranges3__45__cpo4swapE,@object
	.size		_ZN39_INTERNAL_5e352729_4_k_cu_8fc42c12_31654cuda3std6ranges3__45__cpo4swapE,(.L_7 - _ZN39_INTERNAL_5e352729_4_k_cu_8fc42c12_31654cuda3std6ranges3__45__cpo4swapE)
_ZN39_INTERNAL_5e352729_4_k_cu_8fc42c12_31654cuda3std6ranges3__45__cpo4swapE:
	.zero		1
.L_7:


//--------------------- .nv.constant0._ZN7cutlass13device_kernelINS_4conv6kernel13ConvUniversalINS1_16ConvProblemShapeILNS1_8OperatorE2ELi3EEENS1_10collective14CollectiveConvINS1_46MainloopSm90TmaGmmaWarpSpecializedImplicitGemmILS5_2ELi7ELi3EN4cute5tupleIJNSA_1CILi2EEENSC_ILi1EEESE_EEENS1_36KernelImplicitTmaWarpSpecializedSm90ELi1EEENSB_IJNSC_ILi128EEENSB_IJSI_EEENSB_IJNSC_ILi64EEEEEEEEENS_6half_tESN_NSA_8TiledMMAINSA_8MMA_AtomIJNSA_4SM904GMMA26MMA_64x128x16_F32F16F16_SSILNSR_5MajorE1ELST_1ELNSR_7ScaleInE1ELSU_1EEEEEENSA_6LayoutINSB_IJSE_SE_SE_EEENSB_IJNSC_ILi0EEESZ_SZ_EEEEENSB_IJNSA_10UnderscoreES12_S12_EEEEENS7_6detail26Sm90ImplicitGemmTileTraitsINSA_13SM90_TMA_LOADENSA_14ComposedLayoutINSA_7SwizzleILi3ELi4ELi3EEENSA_18smem_ptr_flag_bitsILi16EEENSX_INSB_IJNSB_IJSK_SD_EEENSB_IJNSC_ILi8EEES1E_EEENSB_IJSE_NSC_ILi7EEEEEEEEENSB_IJNSB_IJSE_NSC_ILi4096EEEEEENSB_IJSK_NSC_ILi512EEEEEENSB_IJSZ_NSC_ILi8192EEEEEEEEEEEEEvEENS16_INSA_30SM90_TMA_LOAD_IM2COL_MULTICASTES1R_vEEEENS_8epilogue10collective6detail29Sm90TmaWarpSpecializedAdapterINS1X_15DefaultEpilogueISN_NSB_IJlNSB_IJSE_lllEEESZ_EEES22_NS1W_6thread17LinearCombinationISN_Li1EffLNS23_9ScaleType4KindE0ELNS_15FloatRoundStyleE2ESN_EENS_4gemm15EpilogueDefaultEEEEEvvEEEEvNT_6ParamsE --------------------------
	.section	.nv.constant0._ZN7cutlass13device_kernelINS_4conv6kernel13ConvUniversalINS1_16ConvProblemShapeILNS1_8OperatorE2ELi3EEENS1_10collective14CollectiveConvINS1_46MainloopSm90TmaGmmaWarpSpecializedImplicitGemmILS5_2ELi7ELi3EN4cute5tupleIJNSA_1CILi2EEENSC_ILi1EEESE_EEENS1_36KernelImplicitTmaWarpSpecializedSm90ELi1EEENSB_IJNSC_ILi128EEENSB_IJSI_EEENSB_IJNSC_ILi64EEEEEEEEENS_6half_tESN_NSA_8TiledMMAINSA_8MMA_AtomIJNSA_4SM904GMMA26MMA_64x128x16_F32F16F16_SSILNSR_5MajorE1ELST_1ELNSR_7ScaleInE1ELSU_1EEEEEENSA_6LayoutINSB_IJSE_SE_SE_EEENSB_IJNSC_ILi0EEESZ_SZ_EEEEENSB_IJNSA_10UnderscoreES12_S12_EEEEENS7_6detail26Sm90ImplicitGemmTileTraitsINSA_13SM90_TMA_LOADENSA_14ComposedLayoutINSA_7SwizzleILi3ELi4ELi3EEENSA_18smem_ptr_flag_bitsILi16EEENSX_INSB_IJNSB_IJSK_SD_EEENSB_IJNSC_ILi8EEES1E_EEENSB_IJSE_NSC_ILi7EEEEEEEEENSB_IJNSB_IJSE_NSC_ILi4096EEEEEENSB_IJSK_NSC_ILi512EEEEEENSB_IJSZ_NSC_ILi8192EEEEEEEEEEEEEvEENS16_INSA_30SM90_TMA_LOAD_IM2COL_MULTICASTES1R_vEEEENS_8epilogue10collective6detail29Sm90TmaWarpSpecializedAdapterINS1X_15DefaultEpilogueISN_NSB_IJlNSB_IJSE_lllEEESZ_EEES22_NS1W_6thread17LinearCombinationISN_Li1EffLNS23_9ScaleType4KindE0ELNS_15FloatRoundStyleE2ESN_EENS_4gemm15EpilogueDefaultEEEEEvvEEEEvNT_6ParamsE,"a",@progbits
	.sectionflags	@""
	.align	4
.nv.constant0._ZN7cutlass13device_kernelINS_4conv6kernel13ConvUniversalINS1_16ConvProblemShapeILNS1_8OperatorE2ELi3EEENS1_10collective14CollectiveConvINS1_46MainloopSm90TmaGmmaWarpSpecializedImplicitGemmILS5_2ELi7ELi3EN4cute5tupleIJNSA_1CILi2EEENSC_ILi1EEESE_EEENS1_36KernelImplicitTmaWarpSpecializedSm90ELi1EEENSB_IJNSC_ILi128EEENSB_IJSI_EEENSB_IJNSC_ILi64EEEEEEEEENS_6half_tESN_NSA_8TiledMMAINSA_8MMA_AtomIJNSA_4SM904GMMA26MMA_64x128x16_F32F16F16_SSILNSR_5MajorE1ELST_1ELNSR_7ScaleInE1ELSU_1EEEEEENSA_6LayoutINSB_IJSE_SE_SE_EEENSB_IJNSC_ILi0EEESZ_SZ_EEEEENSB_IJNSA_10UnderscoreES12_S12_EEEEENS7_6detail26Sm90ImplicitGemmTileTraitsINSA_13SM90_TMA_LOADENSA_14ComposedLayoutINSA_7SwizzleILi3ELi4ELi3EEENSA_18smem_ptr_flag_bitsILi16EEENSX_INSB_IJNSB_IJSK_SD_EEENSB_IJNSC_ILi8EEES1E_EEENSB_IJSE_NSC_ILi7EEEEEEEEENSB_IJNSB_IJSE_NSC_ILi4096EEEEEENSB_IJSK_NSC_ILi512EEEEEENSB_IJSZ_NSC_ILi8192EEEEEEEEEEEEEvEENS16_INSA_30SM90_TMA_LOAD_IM2COL_MULTICASTES1R_vEEEENS_8epilogue10collective6detail29Sm90TmaWarpSpecializedAdapterINS1X_15DefaultEpilogueISN_NSB_IJlNSB_IJSE_lllEEESZ_EEES22_NS1W_6thread17LinearCombinationISN_Li1EffLNS23_9ScaleType4KindE0ELNS_15FloatRoundStyleE2ESN_EENS_4gemm15EpilogueDefaultEEEEEvvEEEEvNT_6ParamsE:
	.zero		1664


//--------------------- SYMBOLS --------------------------

	.type		.nv.reservedSmem.offset0,@object
	.size		.nv.reservedSmem.offset0,0x4
